//
// Generated by NVIDIA NVVM Compiler
//
// Compiler Build ID: CL-36424714
// Cuda compilation tools, release 13.0, V13.0.88
// Based on NVVM 20.0.0
//

.version 9.0
.target sm_100
.address_size 64

	// .globl	_Z23linearRegressionForwardPfS_ffi

.visible .entry _Z23linearRegressionForwardPfS_ffi(
	.param .u64 .ptr .align 1 _Z23linearRegressionForwardPfS_ffi_param_0,
	.param .u64 .ptr .align 1 _Z23linearRegressionForwardPfS_ffi_param_1,
	.param .f32 _Z23linearRegressionForwardPfS_ffi_param_2,
	.param .f32 _Z23linearRegressionForwardPfS_ffi_param_3,
	.param .u32 _Z23linearRegressionForwardPfS_ffi_param_4
)
{
	.reg .pred 	%p<2>;
	.reg .b32 	%r<6>;
	.reg .b32 	%f<5>;
	.reg .b64 	%rd<8>;

	ld.param.u64 	%rd1, [_Z23linearRegressionForwardPfS_ffi_param_0];
	ld.param.u64 	%rd2, [_Z23linearRegressionForwardPfS_ffi_param_1];
	ld.param.f32 	%f1, [_Z23linearRegressionForwardPfS_ffi_param_2];
	ld.param.f32 	%f2, [_Z23linearRegressionForwardPfS_ffi_param_3];
	ld.param.u32 	%r2, [_Z23linearRegressionForwardPfS_ffi_param_4];
	mov.u32 	%r3, %ctaid.x;
	mov.u32 	%r4, %ntid.x;
	mov.u32 	%r5, %tid.x;
	mad.lo.s32 	%r1, %r3, %r4, %r5;
	setp.ge.s32 	%p1, %r1, %r2;
	@%p1 bra 	$L__BB0_2;
	cvta.to.global.u64 	%rd3, %rd1;
	cvta.to.global.u64 	%rd4, %rd2;
	mul.wide.s32 	%rd5, %r1, 4;
	add.s64 	%rd6, %rd3, %rd5;
	ld.global.f32 	%f3, [%rd6];
	fma.rn.f32 	%f4, %f1, %f3, %f2;
	add.s64 	%rd7, %rd4, %rd5;
	st.global.f32 	[%rd7], %f4;
$L__BB0_2:
	ret;

}
	// .globl	_Z25linearRegressionGradientsPfS_S_S_S_i
.visible .entry _Z25linearRegressionGradientsPfS_S_S_S_i(
	.param .u64 .ptr .align 1 _Z25linearRegressionGradientsPfS_S_S_S_i_param_0,
	.param .u64 .ptr .align 1 _Z25linearRegressionGradientsPfS_S_S_S_i_param_1,
	.param .u64 .ptr .align 1 _Z25linearRegressionGradientsPfS_S_S_S_i_param_2,
	.param .u64 .ptr .align 1 _Z25linearRegressionGradientsPfS_S_S_S_i_param_3,
	.param .u64 .ptr .align 1 _Z25linearRegressionGradientsPfS_S_S_S_i_param_4,
	.param .u32 _Z25linearRegressionGradientsPfS_S_S_S_i_param_5
)
{
	.reg .pred 	%p<2>;
	.reg .b32 	%r<6>;
	.reg .b32 	%f<12>;
	.reg .b64 	%rd<15>;

	ld.param.u64 	%rd1, [_Z25linearRegressionGradientsPfS_S_S_S_i_param_0];
	ld.param.u64 	%rd2, [_Z25linearRegressionGradientsPfS_S_S_S_i_param_1];
	ld.param.u64 	%rd3, [_Z25linearRegressionGradientsPfS_S_S_S_i_param_2];
	ld.param.u64 	%rd4, [_Z25linearRegressionGradientsPfS_S_S_S_i_param_3];
	ld.param.u64 	%rd5, [_Z25linearRegressionGradientsPfS_S_S_S_i_param_4];
	ld.param.u32 	%r2, [_Z25linearRegressionGradientsPfS_S_S_S_i_param_5];
	mov.u32 	%r3, %ctaid.x;
	mov.u32 	%r4, %ntid.x;
	mov.u32 	%r5, %tid.x;
	mad.lo.s32 	%r1, %r3, %r4, %r5;
	setp.ge.s32 	%p1, %r1, %r2;
	@%p1 bra 	$L__BB1_2;
	cvta.to.global.u64 	%rd6, %rd2;
	cvta.to.global.u64 	%rd7, %rd3;
	cvta.to.global.u64 	%rd8, %rd1;
	cvta.to.global.u64 	%rd9, %rd4;
	cvta.to.global.u64 	%rd10, %rd5;
	mul.wide.s32 	%rd11, %r1, 4;
	add.s64 	%rd12, %rd6, %rd11;
	ld.global.f32 	%f1, [%rd12];
	add.s64 	%rd13, %rd7, %rd11;
	ld.global.f32 	%f2, [%rd13];
	sub.f32 	%f3, %f1, %f2;
	cvt.rn.f32.s32 	%f4, %r2;
	mov.f32 	%f5, 0f40000000;
	div.rn.f32 	%f6, %f5, %f4;
	mul.f32 	%f7, %f6, %f3;
	add.s64 	%rd14, %rd8, %rd11;
	ld.global.f32 	%f8, [%rd14];
	mul.f32 	%f9, %f8, %f7;
	atom.global.add.f32 	%f10, [%rd9], %f9;
	atom.global.add.f32 	%f11, [%rd10], %f7;
$L__BB1_2:
	ret;

}
	// .globl	_Z14computeMSELossPfS_S_i
.visible .entry _Z14computeMSELossPfS_S_i(
	.param .u64 .ptr .align 1 _Z14computeMSELossPfS_S_i_param_0,
	.param .u64 .ptr .align 1 _Z14computeMSELossPfS_S_i_param_1,
	.param .u64 .ptr .align 1 _Z14computeMSELossPfS_S_i_param_2,
	.param .u32 _Z14computeMSELossPfS_S_i_param_3
)
{
	.reg .pred 	%p<2>;
	.reg .b32 	%r<6>;
	.reg .b32 	%f<8>;
	.reg .b64 	%rd<10>;

	ld.param.u64 	%rd1, [_Z14computeMSELossPfS_S_i_param_0];
	ld.param.u64 	%rd2, [_Z14computeMSELossPfS_S_i_param_1];
	ld.param.u64 	%rd3, [_Z14computeMSELossPfS_S_i_param_2];
	ld.param.u32 	%r2, [_Z14computeMSELossPfS_S_i_param_3];
	mov.u32 	%r3, %ctaid.x;
	mov.u32 	%r4, %ntid.x;
	mov.u32 	%r5, %tid.x;
	mad.lo.s32 	%r1, %r3, %r4, %r5;
	setp.ge.s32 	%p1, %r1, %r2;
	@%p1 bra 	$L__BB2_2;
	cvta.to.global.u64 	%rd4, %rd1;
	cvta.to.global.u64 	%rd5, %rd2;
	cvta.to.global.u64 	%rd6, %rd3;
	mul.wide.s32 	%rd7, %r1, 4;
	add.s64 	%rd8, %rd4, %rd7;
	ld.global.f32 	%f1, [%rd8];
	add.s64 	%rd9, %rd5, %rd7;
	ld.global.f32 	%f2, [%rd9];
	sub.f32 	%f3, %f1, %f2;
	mul.f32 	%f4, %f3, %f3;
	cvt.rn.f32.s32 	%f5, %r2;
	div.rn.f32 	%f6, %f4, %f5;
	atom.global.add.f32 	%f7, [%rd6], %f6;
$L__BB2_2:
	ret;

}
	// .globl	_Z25logisticRegressionForwardPfS_ffi
.visible .entry _Z25logisticRegressionForwardPfS_ffi(
	.param .u64 .ptr .align 1 _Z25logisticRegressionForwardPfS_ffi_param_0,
	.param .u64 .ptr .align 1 _Z25logisticRegressionForwardPfS_ffi_param_1,
	.param .f32 _Z25logisticRegressionForwardPfS_ffi_param_2,
	.param .f32 _Z25logisticRegressionForwardPfS_ffi_param_3,
	.param .u32 _Z25logisticRegressionForwardPfS_ffi_param_4
)
{
	.reg .pred 	%p<2>;
	.reg .b32 	%r<8>;
	.reg .b32 	%f<18>;
	.reg .b64 	%rd<8>;

	ld.param.u64 	%rd1, [_Z25logisticRegressionForwardPfS_ffi_param_0];
	ld.param.u64 	%rd2, [_Z25logisticRegressionForwardPfS_ffi_param_1];
	ld.param.f32 	%f1, [_Z25logisticRegressionForwardPfS_ffi_param_2];
	ld.param.f32 	%f2, [_Z25logisticRegressionForwardPfS_ffi_param_3];
	ld.param.u32 	%r2, [_Z25logisticRegressionForwardPfS_ffi_param_4];
	mov.u32 	%r3, %ctaid.x;
	mov.u32 	%r4, %ntid.x;
	mov.u32 	%r5, %tid.x;
	mad.lo.s32 	%r1, %r3, %r4, %r5;
	setp.ge.s32 	%p1, %r1, %r2;
	@%p1 bra 	$L__BB3_2;
	cvta.to.global.u64 	%rd3, %rd1;
	cvta.to.global.u64 	%rd4, %rd2;
	mul.wide.s32 	%rd5, %r1, 4;
	add.s64 	%rd6, %rd3, %rd5;
	ld.global.f32 	%f3, [%rd6];
	fma.rn.f32 	%f4, %f1, %f3, %f2;
	fma.rn.f32 	%f5, %f4, 0fBBBB989D, 0f3F000000;
	cvt.sat.f32.f32 	%f6, %f5;
	mov.f32 	%f7, 0f4B400001;
	mov.f32 	%f8, 0f437C0000;
	fma.rm.f32 	%f9, %f6, %f8, %f7;
	add.f32 	%f10, %f9, 0fCB40007F;
	neg.f32 	%f11, %f10;
	fma.rn.f32 	%f12, %f4, 0fBFB8AA3B, %f11;
	fma.rn.f32 	%f13, %f4, 0fB2A57060, %f12;
	mov.b32 	%r6, %f9;
	shl.b32 	%r7, %r6, 23;
	mov.b32 	%f14, %r7;
	ex2.approx.ftz.f32 	%f15, %f13;
	fma.rn.f32 	%f16, %f15, %f14, 0f3F800000;
	rcp.rn.f32 	%f17, %f16;
	add.s64 	%rd7, %rd4, %rd5;
	st.global.f32 	[%rd7], %f17;
$L__BB3_2:
	ret;

}
	// .globl	_Z22binaryCrossEntropyLossPfS_S_i
.visible .entry _Z22binaryCrossEntropyLossPfS_S_i(
	.param .u64 .ptr .align 1 _Z22binaryCrossEntropyLossPfS_S_i_param_0,
	.param .u64 .ptr .align 1 _Z22binaryCrossEntropyLossPfS_S_i_param_1,
	.param .u64 .ptr .align 1 _Z22binaryCrossEntropyLossPfS_S_i_param_2,
	.param .u32 _Z22binaryCrossEntropyLossPfS_S_i_param_3
)
{
	.reg .pred 	%p<6>;
	.reg .b32 	%r<14>;
	.reg .b32 	%f<52>;
	.reg .b64 	%rd<10>;

	ld.param.u64 	%rd1, [_Z22binaryCrossEntropyLossPfS_S_i_param_0];
	ld.param.u64 	%rd2, [_Z22binaryCrossEntropyLossPfS_S_i_param_1];
	ld.param.u64 	%rd3, [_Z22binaryCrossEntropyLossPfS_S_i_param_2];
	ld.param.u32 	%r2, [_Z22binaryCrossEntropyLossPfS_S_i_param_3];
	mov.u32 	%r3, %ctaid.x;
	mov.u32 	%r4, %ntid.x;
	mov.u32 	%r5, %tid.x;
	mad.lo.s32 	%r1, %r3, %r4, %r5;
	setp.ge.s32 	%p1, %r1, %r2;
	@%p1 bra 	$L__BB4_2;
	cvta.to.global.u64 	%rd4, %rd1;
	cvta.to.global.u64 	%rd5, %rd2;
	cvta.to.global.u64 	%rd6, %rd3;
	mul.wide.s32 	%rd7, %r1, 4;
	add.s64 	%rd8, %rd4, %rd7;
	ld.global.f32 	%f1, [%rd8];
	min.f32 	%f2, %f1, 0f3F7FF972;
	max.f32 	%f3, %f2, 0f38D1B717;
	add.s64 	%rd9, %rd5, %rd7;
	ld.global.f32 	%f4, [%rd9];
	mov.b32 	%r6, %f3;
	add.s32 	%r7, %r6, -1059760811;
	and.b32  	%r8, %r7, -8388608;
	sub.s32 	%r9, %r6, %r8;
	mov.b32 	%f5, %r9;
	cvt.rn.f32.s32 	%f6, %r8;
	fma.rn.f32 	%f7, %f6, 0f34000000, 0f00000000;
	add.f32 	%f8, %f5, 0fBF800000;
	fma.rn.f32 	%f9, %f8, 0fBE055027, 0f3E1039F6;
	fma.rn.f32 	%f10, %f9, %f8, 0fBDF8CDCC;
	fma.rn.f32 	%f11, %f10, %f8, 0f3E0F2955;
	fma.rn.f32 	%f12, %f11, %f8, 0fBE2AD8B9;
	fma.rn.f32 	%f13, %f12, %f8, 0f3E4CED0B;
	fma.rn.f32 	%f14, %f13, %f8, 0fBE7FFF22;
	fma.rn.f32 	%f15, %f14, %f8, 0f3EAAAA78;
	fma.rn.f32 	%f16, %f15, %f8, 0fBF000000;
	mul.f32 	%f17, %f8, %f16;
	fma.rn.f32 	%f18, %f17, %f8, %f8;
	fma.rn.f32 	%f19, %f7, 0f3F317218, %f18;
	setp.gt.u32 	%p2, %r6, 2139095039;
	fma.rn.f32 	%f20, %f3, 0f7F800000, 0f7F800000;
	selp.f32 	%f21, %f20, %f19, %p2;
	mov.f32 	%f22, 0f3F800000;
	sub.f32 	%f23, %f22, %f4;
	sub.f32 	%f24, %f22, %f3;
	setp.lt.f32 	%p3, %f24, 0f00800000;
	mul.f32 	%f25, %f24, 0f4B000000;
	selp.f32 	%f26, %f25, %f24, %p3;
	selp.f32 	%f27, 0fC1B80000, 0f00000000, %p3;
	mov.b32 	%r10, %f26;
	add.s32 	%r11, %r10, -1059760811;
	and.b32  	%r12, %r11, -8388608;
	sub.s32 	%r13, %r10, %r12;
	mov.b32 	%f28, %r13;
	cvt.rn.f32.s32 	%f29, %r12;
	fma.rn.f32 	%f30, %f29, 0f34000000, %f27;
	add.f32 	%f31, %f28, 0fBF800000;
	fma.rn.f32 	%f32, %f31, 0fBE055027, 0f3E1039F6;
	fma.rn.f32 	%f33, %f32, %f31, 0fBDF8CDCC;
	fma.rn.f32 	%f34, %f33, %f31, 0f3E0F2955;
	fma.rn.f32 	%f35, %f34, %f31, 0fBE2AD8B9;
	fma.rn.f32 	%f36, %f35, %f31, 0f3E4CED0B;
	fma.rn.f32 	%f37, %f36, %f31, 0fBE7FFF22;
	fma.rn.f32 	%f38, %f37, %f31, 0f3EAAAA78;
	fma.rn.f32 	%f39, %f38, %f31, 0fBF000000;
	mul.f32 	%f40, %f31, %f39;
	fma.rn.f32 	%f41, %f40, %f31, %f31;
	fma.rn.f32 	%f42, %f30, 0f3F317218, %f41;
	setp.gt.u32 	%p4, %r10, 2139095039;
	fma.rn.f32 	%f43, %f26, 0f7F800000, 0f7F800000;
	selp.f32 	%f44, %f43, %f42, %p4;
	setp.eq.f32 	%p5, %f26, 0f00000000;
	selp.f32 	%f45, 0fFF800000, %f44, %p5;
	mul.f32 	%f46, %f23, %f45;
	fma.rn.f32 	%f47, %f4, %f21, %f46;
	neg.f32 	%f48, %f47;
	cvt.rn.f32.s32 	%f49, %r2;
	div.rn.f32 	%f50, %f48, %f49;
	atom.global.add.f32 	%f51, [%rd6], %f50;
$L__BB4_2:
	ret;

}
	// .globl	_Z27logisticRegressionGradientsPfS_S_S_S_i
.visible .entry _Z27logisticRegressionGradientsPfS_S_S_S_i(
	.param .u64 .ptr .align 1 _Z27logisticRegressionGradientsPfS_S_S_S_i_param_0,
	.param .u64 .ptr .align 1 _Z27logisticRegressionGradientsPfS_S_S_S_i_param_1,
	.param .u64 .ptr .align 1 _Z27logisticRegressionGradientsPfS_S_S_S_i_param_2,
	.param .u64 .ptr .align 1 _Z27logisticRegressionGradientsPfS_S_S_S_i_param_3,
	.param .u64 .ptr .align 1 _Z27logisticRegressionGradientsPfS_S_S_S_i_param_4,
	.param .u32 _Z27logisticRegressionGradientsPfS_S_S_S_i_param_5
)
{
	.reg .pred 	%p<2>;
	.reg .b32 	%r<6>;
	.reg .b32 	%f<11>;
	.reg .b64 	%rd<15>;

	ld.param.u64 	%rd1, [_Z27logisticRegressionGradientsPfS_S_S_S_i_param_0];
	ld.param.u64 	%rd2, [_Z27logisticRegressionGradientsPfS_S_S_S_i_param_1];
	ld.param.u64 	%rd3, [_Z27logisticRegressionGradientsPfS_S_S_S_i_param_2];
	ld.param.u64 	%rd4, [_Z27logisticRegressionGradientsPfS_S_S_S_i_param_3];
	ld.param.u64 	%rd5, [_Z27logisticRegressionGradientsPfS_S_S_S_i_param_4];
	ld.param.u32 	%r2, [_Z27logisticRegressionGradientsPfS_S_S_S_i_param_5];
	mov.u32 	%r3, %ctaid.x;
	mov.u32 	%r4, %ntid.x;
	mov.u32 	%r5, %tid.x;
	mad.lo.s32 	%r1, %r3, %r4, %r5;
	setp.ge.s32 	%p1, %r1, %r2;
	@%p1 bra 	$L__BB5_2;
	cvta.to.global.u64 	%rd6, %rd2;
	cvta.to.global.u64 	%rd7, %rd3;
	cvta.to.global.u64 	%rd8, %rd1;
	cvta.to.global.u64 	%rd9, %rd4;
	cvta.to.global.u64 	%rd10, %rd5;
	mul.wide.s32 	%rd11, %r1, 4;
	add.s64 	%rd12, %rd6, %rd11;
	ld.global.f32 	%f1, [%rd12];
	add.s64 	%rd13, %rd7, %rd11;
	ld.global.f32 	%f2, [%rd13];
	sub.f32 	%f3, %f1, %f2;
	add.s64 	%rd14, %rd8, %rd11;
	ld.global.f32 	%f4, [%rd14];
	mul.f32 	%f5, %f3, %f4;
	cvt.rn.f32.s32 	%f6, %r2;
	div.rn.f32 	%f7, %f5, %f6;
	atom.global.add.f32 	%f8, [%rd9], %f7;
	div.rn.f32 	%f9, %f3, %f6;
	atom.global.add.f32 	%f10, [%rd10], %f9;
$L__BB5_2:
	ret;

}
	// .globl	_Z14softmaxForwardPfS_ii
.visible .entry _Z14softmaxForwardPfS_ii(
	.param .u64 .ptr .align 1 _Z14softmaxForwardPfS_ii_param_0,
	.param .u64 .ptr .align 1 _Z14softmaxForwardPfS_ii_param_1,
	.param .u32 _Z14softmaxForwardPfS_ii_param_2,
	.param .u32 _Z14softmaxForwardPfS_ii_param_3
)
{
	.reg .pred 	%p<29>;
	.reg .b32 	%r<122>;
	.reg .b32 	%f<364>;
	.reg .b64 	%rd<51>;

	ld.param.u64 	%rd13, [_Z14softmaxForwardPfS_ii_param_0];
	ld.param.u64 	%rd14, [_Z14softmaxForwardPfS_ii_param_1];
	ld.param.u32 	%r57, [_Z14softmaxForwardPfS_ii_param_2];
	ld.param.u32 	%r56, [_Z14softmaxForwardPfS_ii_param_3];
	cvta.to.global.u64 	%rd1, %rd14;
	mov.u32 	%r58, %ctaid.x;
	mov.u32 	%r59, %ntid.x;
	mov.u32 	%r60, %tid.x;
	mad.lo.s32 	%r1, %r58, %r59, %r60;
	setp.ge.s32 	%p1, %r1, %r57;
	@%p1 bra 	$L__BB6_40;
	cvta.to.global.u64 	%rd2, %rd13;
	mul.lo.s32 	%r2, %r56, %r1;
	mul.wide.s32 	%rd15, %r2, 4;
	add.s64 	%rd3, %rd2, %rd15;
	ld.global.f32 	%f354, [%rd3];
	setp.lt.s32 	%p2, %r56, 2;
	@%p2 bra 	$L__BB6_15;
	add.s32 	%r3, %r56, -1;
	add.s32 	%r62, %r56, -2;
	and.b32  	%r4, %r3, 15;
	setp.lt.u32 	%p3, %r62, 15;
	mov.b32 	%r104, 1;
	@%p3 bra 	$L__BB6_6;
	and.b32  	%r64, %r3, -16;
	neg.s32 	%r109, %r64;
	add.s64 	%rd17, %rd15, %rd2;
	add.s64 	%rd49, %rd17, 32;
	mov.b32 	%r108, 0;
$L__BB6_4:
	.pragma "nounroll";
	ld.global.f32 	%f28, [%rd49+-28];
	max.f32 	%f29, %f354, %f28;
	ld.global.f32 	%f30, [%rd49+-24];
	max.f32 	%f31, %f29, %f30;
	ld.global.f32 	%f32, [%rd49+-20];
	max.f32 	%f33, %f31, %f32;
	ld.global.f32 	%f34, [%rd49+-16];
	max.f32 	%f35, %f33, %f34;
	ld.global.f32 	%f36, [%rd49+-12];
	max.f32 	%f37, %f35, %f36;
	ld.global.f32 	%f38, [%rd49+-8];
	max.f32 	%f39, %f37, %f38;
	ld.global.f32 	%f40, [%rd49+-4];
	max.f32 	%f41, %f39, %f40;
	ld.global.f32 	%f42, [%rd49];
	max.f32 	%f43, %f41, %f42;
	ld.global.f32 	%f44, [%rd49+4];
	max.f32 	%f45, %f43, %f44;
	ld.global.f32 	%f46, [%rd49+8];
	max.f32 	%f47, %f45, %f46;
	ld.global.f32 	%f48, [%rd49+12];
	max.f32 	%f49, %f47, %f48;
	ld.global.f32 	%f50, [%rd49+16];
	max.f32 	%f51, %f49, %f50;
	ld.global.f32 	%f52, [%rd49+20];
	max.f32 	%f53, %f51, %f52;
	ld.global.f32 	%f54, [%rd49+24];
	max.f32 	%f55, %f53, %f54;
	ld.global.f32 	%f56, [%rd49+28];
	max.f32 	%f57, %f55, %f56;
	ld.global.f32 	%f58, [%rd49+32];
	max.f32 	%f354, %f57, %f58;
	add.s32 	%r109, %r109, 16;
	add.s32 	%r108, %r108, 16;
	add.s64 	%rd49, %rd49, 64;
	setp.eq.s32 	%p4, %r109, 0;
	@%p4 bra 	$L__BB6_5;
	bra.uni 	$L__BB6_4;
$L__BB6_5:
	add.s32 	%r104, %r108, 1;
$L__BB6_6:
	setp.eq.s32 	%p5, %r4, 0;
	@%p5 bra 	$L__BB6_15;
	and.b32  	%r8, %r3, 7;
	setp.lt.u32 	%p6, %r4, 8;
	@%p6 bra 	$L__BB6_9;
	mul.wide.s32 	%rd18, %r104, 4;
	add.s64 	%rd19, %rd3, %rd18;
	ld.global.f32 	%f60, [%rd19];
	max.f32 	%f61, %f354, %f60;
	ld.global.f32 	%f62, [%rd19+4];
	max.f32 	%f63, %f61, %f62;
	ld.global.f32 	%f64, [%rd19+8];
	max.f32 	%f65, %f63, %f64;
	ld.global.f32 	%f66, [%rd19+12];
	max.f32 	%f67, %f65, %f66;
	ld.global.f32 	%f68, [%rd19+16];
	max.f32 	%f69, %f67, %f68;
	ld.global.f32 	%f70, [%rd19+20];
	max.f32 	%f71, %f69, %f70;
	ld.global.f32 	%f72, [%rd19+24];
	max.f32 	%f73, %f71, %f72;
	ld.global.f32 	%f74, [%rd19+28];
	max.f32 	%f354, %f73, %f74;
	add.s32 	%r104, %r104, 8;
$L__BB6_9:
	setp.eq.s32 	%p7, %r8, 0;
	@%p7 bra 	$L__BB6_15;
	and.b32  	%r11, %r3, 3;
	setp.lt.u32 	%p8, %r8, 4;
	@%p8 bra 	$L__BB6_12;
	mul.wide.s32 	%rd20, %r104, 4;
	add.s64 	%rd21, %rd3, %rd20;
	ld.global.f32 	%f76, [%rd21];
	max.f32 	%f77, %f354, %f76;
	ld.global.f32 	%f78, [%rd21+4];
	max.f32 	%f79, %f77, %f78;
	ld.global.f32 	%f80, [%rd21+8];
	max.f32 	%f81, %f79, %f80;
	ld.global.f32 	%f82, [%rd21+12];
	max.f32 	%f354, %f81, %f82;
	add.s32 	%r104, %r104, 4;
$L__BB6_12:
	setp.eq.s32 	%p9, %r11, 0;
	@%p9 bra 	$L__BB6_15;
	neg.s32 	%r106, %r11;
$L__BB6_14:
	.pragma "nounroll";
	mul.wide.s32 	%rd23, %r104, 4;
	add.s64 	%rd24, %rd3, %rd23;
	ld.global.f32 	%f83, [%rd24];
	max.f32 	%f354, %f354, %f83;
	add.s32 	%r104, %r104, 1;
	add.s32 	%r106, %r106, 1;
	setp.ne.s32 	%p10, %r106, 0;
	@%p10 bra 	$L__BB6_14;
$L__BB6_15:
	setp.lt.s32 	%p11, %r56, 1;
	mov.f32 	%f362, 0f00000000;
	@%p11 bra 	$L__BB6_27;
	and.b32  	%r19, %r56, 7;
	setp.lt.u32 	%p12, %r56, 8;
	mov.f32 	%f362, 0f00000000;
	mov.b32 	%r110, 0;
	@%p12 bra 	$L__BB6_19;
	and.b32  	%r110, %r56, 2147483640;
	add.s64 	%rd6, %rd1, 16;
	neg.s32 	%r113, %r110;
	add.s64 	%rd26, %rd15, %rd2;
	add.s64 	%rd50, %rd26, 16;
	mov.f32 	%f362, 0f00000000;
	mov.u32 	%r114, %r2;
$L__BB6_18:
	.pragma "nounroll";
	mul.wide.s32 	%rd27, %r114, 4;
	add.s64 	%rd28, %rd6, %rd27;
	ld.global.f32 	%f88, [%rd50+-16];
	sub.f32 	%f89, %f88, %f354;
	fma.rn.f32 	%f90, %f89, 0f3BBB989D, 0f3F000000;
	cvt.sat.f32.f32 	%f91, %f90;
	mov.f32 	%f92, 0f4B400001;
	mov.f32 	%f93, 0f437C0000;
	fma.rm.f32 	%f94, %f91, %f93, %f92;
	add.f32 	%f95, %f94, 0fCB40007F;
	neg.f32 	%f96, %f95;
	fma.rn.f32 	%f97, %f89, 0f3FB8AA3B, %f96;
	fma.rn.f32 	%f98, %f89, 0f32A57060, %f97;
	mov.b32 	%r66, %f94;
	shl.b32 	%r67, %r66, 23;
	mov.b32 	%f99, %r67;
	ex2.approx.ftz.f32 	%f100, %f98;
	mul.f32 	%f101, %f100, %f99;
	st.global.f32 	[%rd28+-16], %f101;
	add.f32 	%f102, %f362, %f101;
	ld.global.f32 	%f103, [%rd50+-12];
	sub.f32 	%f104, %f103, %f354;
	fma.rn.f32 	%f105, %f104, 0f3BBB989D, 0f3F000000;
	cvt.sat.f32.f32 	%f106, %f105;
	fma.rm.f32 	%f107, %f106, %f93, %f92;
	add.f32 	%f108, %f107, 0fCB40007F;
	neg.f32 	%f109, %f108;
	fma.rn.f32 	%f110, %f104, 0f3FB8AA3B, %f109;
	fma.rn.f32 	%f111, %f104, 0f32A57060, %f110;
	mov.b32 	%r68, %f107;
	shl.b32 	%r69, %r68, 23;
	mov.b32 	%f112, %r69;
	ex2.approx.ftz.f32 	%f113, %f111;
	mul.f32 	%f114, %f113, %f112;
	st.global.f32 	[%rd28+-12], %f114;
	add.f32 	%f115, %f102, %f114;
	ld.global.f32 	%f116, [%rd50+-8];
	sub.f32 	%f117, %f116, %f354;
	fma.rn.f32 	%f118, %f117, 0f3BBB989D, 0f3F000000;
	cvt.sat.f32.f32 	%f119, %f118;
	fma.rm.f32 	%f120, %f119, %f93, %f92;
	add.f32 	%f121, %f120, 0fCB40007F;
	neg.f32 	%f122, %f121;
	fma.rn.f32 	%f123, %f117, 0f3FB8AA3B, %f122;
	fma.rn.f32 	%f124, %f117, 0f32A57060, %f123;
	mov.b32 	%r70, %f120;
	shl.b32 	%r71, %r70, 23;
	mov.b32 	%f125, %r71;
	ex2.approx.ftz.f32 	%f126, %f124;
	mul.f32 	%f127, %f126, %f125;
	st.global.f32 	[%rd28+-8], %f127;
	add.f32 	%f128, %f115, %f127;
	ld.global.f32 	%f129, [%rd50+-4];
	sub.f32 	%f130, %f129, %f354;
	fma.rn.f32 	%f131, %f130, 0f3BBB989D, 0f3F000000;
	cvt.sat.f32.f32 	%f132, %f131;
	fma.rm.f32 	%f133, %f132, %f93, %f92;
	add.f32 	%f134, %f133, 0fCB40007F;
	neg.f32 	%f135, %f134;
	fma.rn.f32 	%f136, %f130, 0f3FB8AA3B, %f135;
	fma.rn.f32 	%f137, %f130, 0f32A57060, %f136;
	mov.b32 	%r72, %f133;
	shl.b32 	%r73, %r72, 23;
	mov.b32 	%f138, %r73;
	ex2.approx.ftz.f32 	%f139, %f137;
	mul.f32 	%f140, %f139, %f138;
	st.global.f32 	[%rd28+-4], %f140;
	add.f32 	%f141, %f128, %f140;
	ld.global.f32 	%f142, [%rd50];
	sub.f32 	%f143, %f142, %f354;
	fma.rn.f32 	%f144, %f143, 0f3BBB989D, 0f3F000000;
	cvt.sat.f32.f32 	%f145, %f144;
	fma.rm.f32 	%f146, %f145, %f93, %f92;
	add.f32 	%f147, %f146, 0fCB40007F;
	neg.f32 	%f148, %f147;
	fma.rn.f32 	%f149, %f143, 0f3FB8AA3B, %f148;
	fma.rn.f32 	%f150, %f143, 0f32A57060, %f149;
	mov.b32 	%r74, %f146;
	shl.b32 	%r75, %r74, 23;
	mov.b32 	%f151, %r75;
	ex2.approx.ftz.f32 	%f152, %f150;
	mul.f32 	%f153, %f152, %f151;
	st.global.f32 	[%rd28], %f153;
	add.f32 	%f154, %f141, %f153;
	ld.global.f32 	%f155, [%rd50+4];
	sub.f32 	%f156, %f155, %f354;
	fma.rn.f32 	%f157, %f156, 0f3BBB989D, 0f3F000000;
	cvt.sat.f32.f32 	%f158, %f157;
	fma.rm.f32 	%f159, %f158, %f93, %f92;
	add.f32 	%f160, %f159, 0fCB40007F;
	neg.f32 	%f161, %f160;
	fma.rn.f32 	%f162, %f156, 0f3FB8AA3B, %f161;
	fma.rn.f32 	%f163, %f156, 0f32A57060, %f162;
	mov.b32 	%r76, %f159;
	shl.b32 	%r77, %r76, 23;
	mov.b32 	%f164, %r77;
	ex2.approx.ftz.f32 	%f165, %f163;
	mul.f32 	%f166, %f165, %f164;
	st.global.f32 	[%rd28+4], %f166;
	add.f32 	%f167, %f154, %f166;
	ld.global.f32 	%f168, [%rd50+8];
	sub.f32 	%f169, %f168, %f354;
	fma.rn.f32 	%f170, %f169, 0f3BBB989D, 0f3F000000;
	cvt.sat.f32.f32 	%f171, %f170;
	fma.rm.f32 	%f172, %f171, %f93, %f92;
	add.f32 	%f173, %f172, 0fCB40007F;
	neg.f32 	%f174, %f173;
	fma.rn.f32 	%f175, %f169, 0f3FB8AA3B, %f174;
	fma.rn.f32 	%f176, %f169, 0f32A57060, %f175;
	mov.b32 	%r78, %f172;
	shl.b32 	%r79, %r78, 23;
	mov.b32 	%f177, %r79;
	ex2.approx.ftz.f32 	%f178, %f176;
	mul.f32 	%f179, %f178, %f177;
	st.global.f32 	[%rd28+8], %f179;
	add.f32 	%f180, %f167, %f179;
	ld.global.f32 	%f181, [%rd50+12];
	sub.f32 	%f182, %f181, %f354;
	fma.rn.f32 	%f183, %f182, 0f3BBB989D, 0f3F000000;
	cvt.sat.f32.f32 	%f184, %f183;
	fma.rm.f32 	%f185, %f184, %f93, %f92;
	add.f32 	%f186, %f185, 0fCB40007F;
	neg.f32 	%f187, %f186;
	fma.rn.f32 	%f188, %f182, 0f3FB8AA3B, %f187;
	fma.rn.f32 	%f189, %f182, 0f32A57060, %f188;
	mov.b32 	%r80, %f185;
	shl.b32 	%r81, %r80, 23;
	mov.b32 	%f190, %r81;
	ex2.approx.ftz.f32 	%f191, %f189;
	mul.f32 	%f192, %f191, %f190;
	st.global.f32 	[%rd28+12], %f192;
	add.f32 	%f362, %f180, %f192;
	add.s32 	%r114, %r114, 8;
	add.s32 	%r113, %r113, 8;
	add.s64 	%rd50, %rd50, 32;
	setp.eq.s32 	%p13, %r113, 0;
	@%p13 bra 	$L__BB6_19;
	bra.uni 	$L__BB6_18;
$L__BB6_19:
	setp.eq.s32 	%p14, %r19, 0;
	@%p14 bra 	$L__BB6_27;
	and.b32  	%r27, %r56, 3;
	setp.lt.u32 	%p15, %r19, 4;
	@%p15 bra 	$L__BB6_22;
	add.s32 	%r82, %r110, %r2;
	mul.wide.u32 	%rd29, %r110, 4;
	add.s64 	%rd30, %rd3, %rd29;
	ld.global.f32 	%f194, [%rd30];
	sub.f32 	%f195, %f194, %f354;
	fma.rn.f32 	%f196, %f195, 0f3BBB989D, 0f3F000000;
	cvt.sat.f32.f32 	%f197, %f196;
	mov.f32 	%f198, 0f4B400001;
	mov.f32 	%f199, 0f437C0000;
	fma.rm.f32 	%f200, %f197, %f199, %f198;
	add.f32 	%f201, %f200, 0fCB40007F;
	neg.f32 	%f202, %f201;
	fma.rn.f32 	%f203, %f195, 0f3FB8AA3B, %f202;
	fma.rn.f32 	%f204, %f195, 0f32A57060, %f203;
	mov.b32 	%r83, %f200;
	shl.b32 	%r84, %r83, 23;
	mov.b32 	%f205, %r84;
	ex2.approx.ftz.f32 	%f206, %f204;
	mul.f32 	%f207, %f206, %f205;
	mul.wide.s32 	%rd31, %r82, 4;
	add.s64 	%rd32, %rd1, %rd31;
	st.global.f32 	[%rd32], %f207;
	add.f32 	%f208, %f362, %f207;
	ld.global.f32 	%f209, [%rd30+4];
	sub.f32 	%f210, %f209, %f354;
	fma.rn.f32 	%f211, %f210, 0f3BBB989D, 0f3F000000;
	cvt.sat.f32.f32 	%f212, %f211;
	fma.rm.f32 	%f213, %f212, %f199, %f198;
	add.f32 	%f214, %f213, 0fCB40007F;
	neg.f32 	%f215, %f214;
	fma.rn.f32 	%f216, %f210, 0f3FB8AA3B, %f215;
	fma.rn.f32 	%f217, %f210, 0f32A57060, %f216;
	mov.b32 	%r85, %f213;
	shl.b32 	%r86, %r85, 23;
	mov.b32 	%f218, %r86;
	ex2.approx.ftz.f32 	%f219, %f217;
	mul.f32 	%f220, %f219, %f218;
	st.global.f32 	[%rd32+4], %f220;
	add.f32 	%f221, %f208, %f220;
	ld.global.f32 	%f222, [%rd30+8];
	sub.f32 	%f223, %f222, %f354;
	fma.rn.f32 	%f224, %f223, 0f3BBB989D, 0f3F000000;
	cvt.sat.f32.f32 	%f225, %f224;
	fma.rm.f32 	%f226, %f225, %f199, %f198;
	add.f32 	%f227, %f226, 0fCB40007F;
	neg.f32 	%f228, %f227;
	fma.rn.f32 	%f229, %f223, 0f3FB8AA3B, %f228;
	fma.rn.f32 	%f230, %f223, 0f32A57060, %f229;
	mov.b32 	%r87, %f226;
	shl.b32 	%r88, %r87, 23;
	mov.b32 	%f231, %r88;
	ex2.approx.ftz.f32 	%f232, %f230;
	mul.f32 	%f233, %f232, %f231;
	st.global.f32 	[%rd32+8], %f233;
	add.f32 	%f234, %f221, %f233;
	ld.global.f32 	%f235, [%rd30+12];
	sub.f32 	%f236, %f235, %f354;
	fma.rn.f32 	%f237, %f236, 0f3BBB989D, 0f3F000000;
	cvt.sat.f32.f32 	%f238, %f237;
	fma.rm.f32 	%f239, %f238, %f199, %f198;
	add.f32 	%f240, %f239, 0fCB40007F;
	neg.f32 	%f241, %f240;
	fma.rn.f32 	%f242, %f236, 0f3FB8AA3B, %f241;
	fma.rn.f32 	%f243, %f236, 0f32A57060, %f242;
	mov.b32 	%r89, %f239;
	shl.b32 	%r90, %r89, 23;
	mov.b32 	%f244, %r90;
	ex2.approx.ftz.f32 	%f245, %f243;
	mul.f32 	%f246, %f245, %f244;
	st.global.f32 	[%rd32+12], %f246;
	add.f32 	%f362, %f234, %f246;
	add.s32 	%r110, %r110, 4;
$L__BB6_22:
	setp.eq.s32 	%p16, %r27, 0;
	@%p16 bra 	$L__BB6_27;
	setp.eq.s32 	%p17, %r27, 1;
	@%p17 bra 	$L__BB6_25;
	add.s32 	%r91, %r110, %r2;
	mul.wide.u32 	%rd33, %r110, 4;
	add.s64 	%rd34, %rd3, %rd33;
	ld.global.f32 	%f248, [%rd34];
	sub.f32 	%f249, %f248, %f354;
	fma.rn.f32 	%f250, %f249, 0f3BBB989D, 0f3F000000;
	cvt.sat.f32.f32 	%f251, %f250;
	mov.f32 	%f252, 0f4B400001;
	mov.f32 	%f253, 0f437C0000;
	fma.rm.f32 	%f254, %f251, %f253, %f252;
	add.f32 	%f255, %f254, 0fCB40007F;
	neg.f32 	%f256, %f255;
	fma.rn.f32 	%f257, %f249, 0f3FB8AA3B, %f256;
	fma.rn.f32 	%f258, %f249, 0f32A57060, %f257;
	mov.b32 	%r92, %f254;
	shl.b32 	%r93, %r92, 23;
	mov.b32 	%f259, %r93;
	ex2.approx.ftz.f32 	%f260, %f258;
	mul.f32 	%f261, %f260, %f259;
	mul.wide.s32 	%rd35, %r91, 4;
	add.s64 	%rd36, %rd1, %rd35;
	st.global.f32 	[%rd36], %f261;
	add.f32 	%f262, %f362, %f261;
	ld.global.f32 	%f263, [%rd34+4];
	sub.f32 	%f264, %f263, %f354;
	fma.rn.f32 	%f265, %f264, 0f3BBB989D, 0f3F000000;
	cvt.sat.f32.f32 	%f266, %f265;
	fma.rm.f32 	%f267, %f266, %f253, %f252;
	add.f32 	%f268, %f267, 0fCB40007F;
	neg.f32 	%f269, %f268;
	fma.rn.f32 	%f270, %f264, 0f3FB8AA3B, %f269;
	fma.rn.f32 	%f271, %f264, 0f32A57060, %f270;
	mov.b32 	%r94, %f267;
	shl.b32 	%r95, %r94, 23;
	mov.b32 	%f272, %r95;
	ex2.approx.ftz.f32 	%f273, %f271;
	mul.f32 	%f274, %f273, %f272;
	st.global.f32 	[%rd36+4], %f274;
	add.f32 	%f362, %f262, %f274;
	add.s32 	%r110, %r110, 2;
$L__BB6_25:
	and.b32  	%r96, %r56, 1;
	setp.eq.b32 	%p18, %r96, 1;
	not.pred 	%p19, %p18;
	@%p19 bra 	$L__BB6_27;
	add.s32 	%r97, %r110, %r2;
	mul.wide.u32 	%rd37, %r110, 4;
	add.s64 	%rd38, %rd3, %rd37;
	ld.global.f32 	%f275, [%rd38];
	sub.f32 	%f276, %f275, %f354;
	fma.rn.f32 	%f277, %f276, 0f3BBB989D, 0f3F000000;
	cvt.sat.f32.f32 	%f278, %f277;
	mov.f32 	%f279, 0f4B400001;
	mov.f32 	%f280, 0f437C0000;
	fma.rm.f32 	%f281, %f278, %f280, %f279;
	add.f32 	%f282, %f281, 0fCB40007F;
	neg.f32 	%f283, %f282;
	fma.rn.f32 	%f284, %f276, 0f3FB8AA3B, %f283;
	fma.rn.f32 	%f285, %f276, 0f32A57060, %f284;
	mov.b32 	%r98, %f281;
	shl.b32 	%r99, %r98, 23;
	mov.b32 	%f286, %r99;
	ex2.approx.ftz.f32 	%f287, %f285;
	mul.f32 	%f288, %f287, %f286;
	mul.wide.s32 	%rd39, %r97, 4;
	add.s64 	%rd40, %rd1, %rd39;
	st.global.f32 	[%rd40], %f288;
	add.f32 	%f362, %f362, %f288;
$L__BB6_27:
	setp.lt.s32 	%p20, %r56, 1;
	@%p20 bra 	$L__BB6_40;
	and.b32  	%r32, %r56, 15;
	setp.lt.u32 	%p21, %r56, 16;
	mov.b32 	%r117, 0;
	@%p21 bra 	$L__BB6_31;
	and.b32  	%r117, %r56, 2147483632;
	neg.s32 	%r116, %r117;
	add.s64 	%rd10, %rd1, 32;
	mov.u32 	%r115, %r2;
$L__BB6_30:
	.pragma "nounroll";
	mul.wide.s32 	%rd41, %r115, 4;
	add.s64 	%rd42, %rd10, %rd41;
	ld.global.f32 	%f289, [%rd42+-32];
	div.rn.f32 	%f290, %f289, %f362;
	st.global.f32 	[%rd42+-32], %f290;
	ld.global.f32 	%f291, [%rd42+-28];
	div.rn.f32 	%f292, %f291, %f362;
	st.global.f32 	[%rd42+-28], %f292;
	ld.global.f32 	%f293, [%rd42+-24];
	div.rn.f32 	%f294, %f293, %f362;
	st.global.f32 	[%rd42+-24], %f294;
	ld.global.f32 	%f295, [%rd42+-20];
	div.rn.f32 	%f296, %f295, %f362;
	st.global.f32 	[%rd42+-20], %f296;
	ld.global.f32 	%f297, [%rd42+-16];
	div.rn.f32 	%f298, %f297, %f362;
	st.global.f32 	[%rd42+-16], %f298;
	ld.global.f32 	%f299, [%rd42+-12];
	div.rn.f32 	%f300, %f299, %f362;
	st.global.f32 	[%rd42+-12], %f300;
	ld.global.f32 	%f301, [%rd42+-8];
	div.rn.f32 	%f302, %f301, %f362;
	st.global.f32 	[%rd42+-8], %f302;
	ld.global.f32 	%f303, [%rd42+-4];
	div.rn.f32 	%f304, %f303, %f362;
	st.global.f32 	[%rd42+-4], %f304;
	ld.global.f32 	%f305, [%rd42];
	div.rn.f32 	%f306, %f305, %f362;
	st.global.f32 	[%rd42], %f306;
	ld.global.f32 	%f307, [%rd42+4];
	div.rn.f32 	%f308, %f307, %f362;
	st.global.f32 	[%rd42+4], %f308;
	ld.global.f32 	%f309, [%rd42+8];
	div.rn.f32 	%f310, %f309, %f362;
	st.global.f32 	[%rd42+8], %f310;
	ld.global.f32 	%f311, [%rd42+12];
	div.rn.f32 	%f312, %f311, %f362;
	st.global.f32 	[%rd42+12], %f312;
	ld.global.f32 	%f313, [%rd42+16];
	div.rn.f32 	%f314, %f313, %f362;
	st.global.f32 	[%rd42+16], %f314;
	ld.global.f32 	%f315, [%rd42+20];
	div.rn.f32 	%f316, %f315, %f362;
	st.global.f32 	[%rd42+20], %f316;
	ld.global.f32 	%f317, [%rd42+24];
	div.rn.f32 	%f318, %f317, %f362;
	st.global.f32 	[%rd42+24], %f318;
	ld.global.f32 	%f319, [%rd42+28];
	div.rn.f32 	%f320, %f319, %f362;
	st.global.f32 	[%rd42+28], %f320;
	add.s32 	%r116, %r116, 16;
	add.s32 	%r115, %r115, 16;
	setp.ne.s32 	%p22, %r116, 0;
	@%p22 bra 	$L__BB6_30;
$L__BB6_31:
	setp.eq.s32 	%p23, %r32, 0;
	@%p23 bra 	$L__BB6_40;
	and.b32  	%r44, %r56, 7;
	setp.lt.u32 	%p24, %r32, 8;
	@%p24 bra 	$L__BB6_34;
	add.s32 	%r101, %r117, %r2;
	mul.wide.s32 	%rd43, %r101, 4;
	add.s64 	%rd44, %rd1, %rd43;
	ld.global.f32 	%f321, [%rd44];
	div.rn.f32 	%f322, %f321, %f362;
	st.global.f32 	[%rd44], %f322;
	ld.global.f32 	%f323, [%rd44+4];
	div.rn.f32 	%f324, %f323, %f362;
	st.global.f32 	[%rd44+4], %f324;
	ld.global.f32 	%f325, [%rd44+8];
	div.rn.f32 	%f326, %f325, %f362;
	st.global.f32 	[%rd44+8], %f326;
	ld.global.f32 	%f327, [%rd44+12];
	div.rn.f32 	%f328, %f327, %f362;
	st.global.f32 	[%rd44+12], %f328;
	ld.global.f32 	%f329, [%rd44+16];
	div.rn.f32 	%f330, %f329, %f362;
	st.global.f32 	[%rd44+16], %f330;
	ld.global.f32 	%f331, [%rd44+20];
	div.rn.f32 	%f332, %f331, %f362;
	st.global.f32 	[%rd44+20], %f332;
	ld.global.f32 	%f333, [%rd44+24];
	div.rn.f32 	%f334, %f333, %f362;
	st.global.f32 	[%rd44+24], %f334;
	ld.global.f32 	%f335, [%rd44+28];
	div.rn.f32 	%f336, %f335, %f362;
	st.global.f32 	[%rd44+28], %f336;
	add.s32 	%r117, %r117, 8;
$L__BB6_34:
	setp.eq.s32 	%p25, %r44, 0;
	@%p25 bra 	$L__BB6_40;
	and.b32  	%r47, %r56, 3;
	setp.lt.u32 	%p26, %r44, 4;
	@%p26 bra 	$L__BB6_37;
	add.s32 	%r102, %r117, %r2;
	mul.wide.s32 	%rd45, %r102, 4;
	add.s64 	%rd46, %rd1, %rd45;
	ld.global.f32 	%f337, [%rd46];
	div.rn.f32 	%f338, %f337, %f362;
	st.global.f32 	[%rd46], %f338;
	ld.global.f32 	%f339, [%rd46+4];
	div.rn.f32 	%f340, %f339, %f362;
	st.global.f32 	[%rd46+4], %f340;
	ld.global.f32 	%f341, [%rd46+8];
	div.rn.f32 	%f342, %f341, %f362;
	st.global.f32 	[%rd46+8], %f342;
	ld.global.f32 	%f343, [%rd46+12];
	div.rn.f32 	%f344, %f343, %f362;
	st.global.f32 	[%rd46+12], %f344;
	add.s32 	%r117, %r117, 4;
$L__BB6_37:
	setp.eq.s32 	%p27, %r47, 0;
	@%p27 bra 	$L__BB6_40;
	add.s32 	%r121, %r117, %r2;
	neg.s32 	%r120, %r47;
$L__BB6_39:
	.pragma "nounroll";
	mul.wide.s32 	%rd47, %r121, 4;
	add.s64 	%rd48, %rd1, %rd47;
	ld.global.f32 	%f345, [%rd48];
	div.rn.f32 	%f346, %f345, %f362;
	st.global.f32 	[%rd48], %f346;
	add.s32 	%r121, %r121, 1;
	add.s32 	%r120, %r120, 1;
	setp.ne.s32 	%p28, %r120, 0;
	@%p28 bra 	$L__BB6_39;
$L__BB6_40:
	ret;

}
	// .globl	_Z16crossEntropyLossPfPiS_ii
.visible .entry _Z16crossEntropyLossPfPiS_ii(
	.param .u64 .ptr .align 1 _Z16crossEntropyLossPfPiS_ii_param_0,
	.param .u64 .ptr .align 1 _Z16crossEntropyLossPfPiS_ii_param_1,
	.param .u64 .ptr .align 1 _Z16crossEntropyLossPfPiS_ii_param_2,
	.param .u32 _Z16crossEntropyLossPfPiS_ii_param_3,
	.param .u32 _Z16crossEntropyLossPfPiS_ii_param_4
)
{
	.reg .pred 	%p<3>;
	.reg .b32 	%r<13>;
	.reg .b32 	%f<24>;
	.reg .b64 	%rd<11>;

	ld.param.u64 	%rd1, [_Z16crossEntropyLossPfPiS_ii_param_0];
	ld.param.u64 	%rd2, [_Z16crossEntropyLossPfPiS_ii_param_1];
	ld.param.u64 	%rd3, [_Z16crossEntropyLossPfPiS_ii_param_2];
	ld.param.u32 	%r2, [_Z16crossEntropyLossPfPiS_ii_param_3];
	ld.param.u32 	%r3, [_Z16crossEntropyLossPfPiS_ii_param_4];
	mov.u32 	%r4, %ctaid.x;
	mov.u32 	%r5, %ntid.x;
	mov.u32 	%r6, %tid.x;
	mad.lo.s32 	%r1, %r4, %r5, %r6;
	setp.ge.s32 	%p1, %r1, %r2;
	@%p1 bra 	$L__BB7_2;
	cvta.to.global.u64 	%rd4, %rd2;
	cvta.to.global.u64 	%rd5, %rd1;
	cvta.to.global.u64 	%rd6, %rd3;
	mul.wide.s32 	%rd7, %r1, 4;
	add.s64 	%rd8, %rd4, %rd7;
	ld.global.u32 	%r7, [%rd8];
	mad.lo.s32 	%r8, %r3, %r1, %r7;
	mul.wide.s32 	%rd9, %r8, 4;
	add.s64 	%rd10, %rd5, %rd9;
	ld.global.f32 	%f1, [%rd10];
	max.f32 	%f2, %f1, 0f33D6BF95;
	mov.b32 	%r9, %f2;
	add.s32 	%r10, %r9, -1059760811;
	and.b32  	%r11, %r10, -8388608;
	sub.s32 	%r12, %r9, %r11;
	mov.b32 	%f3, %r12;
	cvt.rn.f32.s32 	%f4, %r11;
	fma.rn.f32 	%f5, %f4, 0f34000000, 0f00000000;
	add.f32 	%f6, %f3, 0fBF800000;
	fma.rn.f32 	%f7, %f6, 0fBE055027, 0f3E1039F6;
	fma.rn.f32 	%f8, %f7, %f6, 0fBDF8CDCC;
	fma.rn.f32 	%f9, %f8, %f6, 0f3E0F2955;
	fma.rn.f32 	%f10, %f9, %f6, 0fBE2AD8B9;
	fma.rn.f32 	%f11, %f10, %f6, 0f3E4CED0B;
	fma.rn.f32 	%f12, %f11, %f6, 0fBE7FFF22;
	fma.rn.f32 	%f13, %f12, %f6, 0f3EAAAA78;
	fma.rn.f32 	%f14, %f13, %f6, 0fBF000000;
	mul.f32 	%f15, %f6, %f14;
	fma.rn.f32 	%f16, %f15, %f6, %f6;
	fma.rn.f32 	%f17, %f5, 0f3F317218, %f16;
	setp.gt.u32 	%p2, %r9, 2139095039;
	fma.rn.f32 	%f18, %f2, 0f7F800000, 0f7F800000;
	selp.f32 	%f19, %f18, %f17, %p2;
	neg.f32 	%f20, %f19;
	cvt.rn.f32.s32 	%f21, %r2;
	div.rn.f32 	%f22, %f20, %f21;
	atom.global.add.f32 	%f23, [%rd6], %f22;
$L__BB7_2:
	ret;

}
	// .globl	_Z14matrixMultiplyPfS_S_iii
.visible .entry _Z14matrixMultiplyPfS_S_iii(
	.param .u64 .ptr .align 1 _Z14matrixMultiplyPfS_S_iii_param_0,
	.param .u64 .ptr .align 1 _Z14matrixMultiplyPfS_S_iii_param_1,
	.param .u64 .ptr .align 1 _Z14matrixMultiplyPfS_S_iii_param_2,
	.param .u32 _Z14matrixMultiplyPfS_S_iii_param_3,
	.param .u32 _Z14matrixMultiplyPfS_S_iii_param_4,
	.param .u32 _Z14matrixMultiplyPfS_S_iii_param_5
)
{
	.reg .pred 	%p<13>;
	.reg .b32 	%r<41>;
	.reg .b32 	%f<68>;
	.reg .b64 	%rd<53>;

	ld.param.u64 	%rd7, [_Z14matrixMultiplyPfS_S_iii_param_0];
	ld.param.u64 	%rd8, [_Z14matrixMultiplyPfS_S_iii_param_1];
	ld.param.u64 	%rd6, [_Z14matrixMultiplyPfS_S_iii_param_2];
	ld.param.u32 	%r20, [_Z14matrixMultiplyPfS_S_iii_param_3];
	ld.param.u32 	%r18, [_Z14matrixMultiplyPfS_S_iii_param_4];
	ld.param.u32 	%r19, [_Z14matrixMultiplyPfS_S_iii_param_5];
	cvta.to.global.u64 	%rd1, %rd8;
	cvta.to.global.u64 	%rd2, %rd7;
	mov.u32 	%r21, %ctaid.y;
	mov.u32 	%r22, %ntid.y;
	mov.u32 	%r23, %tid.y;
	mad.lo.s32 	%r1, %r21, %r22, %r23;
	mov.u32 	%r24, %ctaid.x;
	mov.u32 	%r25, %ntid.x;
	mov.u32 	%r26, %tid.x;
	mad.lo.s32 	%r2, %r24, %r25, %r26;
	setp.ge.s32 	%p1, %r1, %r20;
	setp.ge.s32 	%p2, %r2, %r19;
	or.pred  	%p3, %p1, %p2;
	@%p3 bra 	$L__BB8_14;
	setp.lt.s32 	%p4, %r18, 1;
	mov.f32 	%f67, 0f00000000;
	@%p4 bra 	$L__BB8_13;
	mul.lo.s32 	%r3, %r18, %r1;
	and.b32  	%r4, %r18, 7;
	setp.lt.u32 	%p5, %r18, 8;
	mov.f32 	%f67, 0f00000000;
	mov.b32 	%r39, 0;
	@%p5 bra 	$L__BB8_5;
	and.b32  	%r39, %r18, 2147483640;
	neg.s32 	%r37, %r39;
	shl.b32 	%r7, %r19, 3;
	mul.wide.u32 	%rd9, %r3, 4;
	add.s64 	%rd10, %rd9, %rd2;
	add.s64 	%rd52, %rd10, 16;
	mov.f32 	%f67, 0f00000000;
	mul.wide.s32 	%rd13, %r19, 4;
	mov.u32 	%r36, %r2;
$L__BB8_4:
	.pragma "nounroll";
	ld.global.f32 	%f17, [%rd52+-16];
	mul.wide.s32 	%rd11, %r36, 4;
	add.s64 	%rd12, %rd1, %rd11;
	ld.global.f32 	%f18, [%rd12];
	fma.rn.f32 	%f19, %f17, %f18, %f67;
	ld.global.f32 	%f20, [%rd52+-12];
	add.s64 	%rd14, %rd12, %rd13;
	ld.global.f32 	%f21, [%rd14];
	fma.rn.f32 	%f22, %f20, %f21, %f19;
	ld.global.f32 	%f23, [%rd52+-8];
	add.s64 	%rd15, %rd14, %rd13;
	ld.global.f32 	%f24, [%rd15];
	fma.rn.f32 	%f25, %f23, %f24, %f22;
	ld.global.f32 	%f26, [%rd52+-4];
	add.s64 	%rd16, %rd15, %rd13;
	ld.global.f32 	%f27, [%rd16];
	fma.rn.f32 	%f28, %f26, %f27, %f25;
	ld.global.f32 	%f29, [%rd52];
	add.s64 	%rd17, %rd16, %rd13;
	ld.global.f32 	%f30, [%rd17];
	fma.rn.f32 	%f31, %f29, %f30, %f28;
	ld.global.f32 	%f32, [%rd52+4];
	add.s64 	%rd18, %rd17, %rd13;
	ld.global.f32 	%f33, [%rd18];
	fma.rn.f32 	%f34, %f32, %f33, %f31;
	ld.global.f32 	%f35, [%rd52+8];
	add.s64 	%rd19, %rd18, %rd13;
	ld.global.f32 	%f36, [%rd19];
	fma.rn.f32 	%f37, %f35, %f36, %f34;
	ld.global.f32 	%f38, [%rd52+12];
	add.s64 	%rd20, %rd19, %rd13;
	ld.global.f32 	%f39, [%rd20];
	fma.rn.f32 	%f67, %f38, %f39, %f37;
	add.s32 	%r37, %r37, 8;
	add.s32 	%r36, %r36, %r7;
	add.s64 	%rd52, %rd52, 32;
	setp.ne.s32 	%p6, %r37, 0;
	@%p6 bra 	$L__BB8_4;
$L__BB8_5:
	setp.eq.s32 	%p7, %r4, 0;
	@%p7 bra 	$L__BB8_13;
	and.b32  	%r13, %r18, 3;
	setp.lt.u32 	%p8, %r4, 4;
	@%p8 bra 	$L__BB8_8;
	add.s32 	%r28, %r39, %r3;
	mul.wide.u32 	%rd21, %r28, 4;
	add.s64 	%rd22, %rd2, %rd21;
	ld.global.f32 	%f41, [%rd22];
	mad.lo.s32 	%r29, %r39, %r19, %r2;
	mul.wide.s32 	%rd23, %r29, 4;
	add.s64 	%rd24, %rd1, %rd23;
	ld.global.f32 	%f42, [%rd24];
	fma.rn.f32 	%f43, %f41, %f42, %f67;
	cvt.u64.u32 	%rd25, %r3;
	cvt.u64.u32 	%rd26, %r39;
	add.s64 	%rd27, %rd26, %rd25;
	shl.b64 	%rd28, %rd27, 2;
	add.s64 	%rd29, %rd2, %rd28;
	ld.global.f32 	%f44, [%rd29+4];
	mul.wide.s32 	%rd30, %r19, 4;
	add.s64 	%rd31, %rd24, %rd30;
	ld.global.f32 	%f45, [%rd31];
	fma.rn.f32 	%f46, %f44, %f45, %f43;
	ld.global.f32 	%f47, [%rd29+8];
	add.s64 	%rd32, %rd31, %rd30;
	ld.global.f32 	%f48, [%rd32];
	fma.rn.f32 	%f49, %f47, %f48, %f46;
	ld.global.f32 	%f50, [%rd29+12];
	add.s64 	%rd33, %rd32, %rd30;
	ld.global.f32 	%f51, [%rd33];
	fma.rn.f32 	%f67, %f50, %f51, %f49;
	add.s32 	%r39, %r39, 4;
$L__BB8_8:
	setp.eq.s32 	%p9, %r13, 0;
	@%p9 bra 	$L__BB8_13;
	setp.eq.s32 	%p10, %r13, 1;
	@%p10 bra 	$L__BB8_11;
	add.s32 	%r30, %r39, %r3;
	mul.wide.u32 	%rd34, %r30, 4;
	add.s64 	%rd35, %rd2, %rd34;
	ld.global.f32 	%f53, [%rd35];
	mad.lo.s32 	%r31, %r39, %r19, %r2;
	mul.wide.s32 	%rd36, %r31, 4;
	add.s64 	%rd37, %rd1, %rd36;
	ld.global.f32 	%f54, [%rd37];
	fma.rn.f32 	%f55, %f53, %f54, %f67;
	cvt.u64.u32 	%rd38, %r3;
	cvt.u64.u32 	%rd39, %r39;
	add.s64 	%rd40, %rd39, %rd38;
	shl.b64 	%rd41, %rd40, 2;
	add.s64 	%rd42, %rd2, %rd41;
	ld.global.f32 	%f56, [%rd42+4];
	mul.wide.s32 	%rd43, %r19, 4;
	add.s64 	%rd44, %rd37, %rd43;
	ld.global.f32 	%f57, [%rd44];
	fma.rn.f32 	%f67, %f56, %f57, %f55;
	add.s32 	%r39, %r39, 2;
$L__BB8_11:
	and.b32  	%r32, %r18, 1;
	setp.eq.b32 	%p11, %r32, 1;
	not.pred 	%p12, %p11;
	@%p12 bra 	$L__BB8_13;
	add.s32 	%r33, %r39, %r3;
	mul.wide.u32 	%rd45, %r33, 4;
	add.s64 	%rd46, %rd2, %rd45;
	ld.global.f32 	%f58, [%rd46];
	mad.lo.s32 	%r34, %r39, %r19, %r2;
	mul.wide.s32 	%rd47, %r34, 4;
	add.s64 	%rd48, %rd1, %rd47;
	ld.global.f32 	%f59, [%rd48];
	fma.rn.f32 	%f67, %f58, %f59, %f67;
$L__BB8_13:
	mad.lo.s32 	%r35, %r19, %r1, %r2;
	cvta.to.global.u64 	%rd49, %rd6;
	mul.wide.s32 	%rd50, %r35, 4;
	add.s64 	%rd51, %rd49, %rd50;
	st.global.f32 	[%rd51], %f67;
$L__BB8_14:
	ret;

}
	// .globl	_Z11addBiasReLUPfS_S_ii
.visible .entry _Z11addBiasReLUPfS_S_ii(
	.param .u64 .ptr .align 1 _Z11addBiasReLUPfS_S_ii_param_0,
	.param .u64 .ptr .align 1 _Z11addBiasReLUPfS_S_ii_param_1,
	.param .u64 .ptr .align 1 _Z11addBiasReLUPfS_S_ii_param_2,
	.param .u32 _Z11addBiasReLUPfS_S_ii_param_3,
	.param .u32 _Z11addBiasReLUPfS_S_ii_param_4
)
{
	.reg .pred 	%p<4>;
	.reg .b32 	%r<12>;
	.reg .b32 	%f<5>;
	.reg .b64 	%rd<12>;

	ld.param.u64 	%rd1, [_Z11addBiasReLUPfS_S_ii_param_0];
	ld.param.u64 	%rd2, [_Z11addBiasReLUPfS_S_ii_param_1];
	ld.param.u64 	%rd3, [_Z11addBiasReLUPfS_S_ii_param_2];
	ld.param.u32 	%r4, [_Z11addBiasReLUPfS_S_ii_param_3];
	ld.param.u32 	%r3, [_Z11addBiasReLUPfS_S_ii_param_4];
	mov.u32 	%r5, %ctaid.y;
	mov.u32 	%r6, %ntid.y;
	mov.u32 	%r7, %tid.y;
	mad.lo.s32 	%r1, %r5, %r6, %r7;
	mov.u32 	%r8, %ctaid.x;
	mov.u32 	%r9, %ntid.x;
	mov.u32 	%r10, %tid.x;
	mad.lo.s32 	%r2, %r8, %r9, %r10;
	setp.ge.s32 	%p1, %r1, %r4;
	setp.ge.s32 	%p2, %r2, %r3;
	or.pred  	%p3, %p1, %p2;
	@%p3 bra 	$L__BB9_2;
	cvta.to.global.u64 	%rd4, %rd1;
	cvta.to.global.u64 	%rd5, %rd2;
	cvta.to.global.u64 	%rd6, %rd3;
	mad.lo.s32 	%r11, %r3, %r1, %r2;
	mul.wide.s32 	%rd7, %r11, 4;
	add.s64 	%rd8, %rd4, %rd7;
	ld.global.f32 	%f1, [%rd8];
	mul.wide.s32 	%rd9, %r2, 4;
	add.s64 	%rd10, %rd5, %rd9;
	ld.global.f32 	%f2, [%rd10];
	add.f32 	%f3, %f1, %f2;
	max.f32 	%f4, %f3, 0f00000000;
	add.s64 	%rd11, %rd6, %rd7;
	st.global.f32 	[%rd11], %f4;
$L__BB9_2:
	ret;

}
	// .globl	_Z6conv2dPfS_S_iiiii
.visible .entry _Z6conv2dPfS_S_iiiii(
	.param .u64 .ptr .align 1 _Z6conv2dPfS_S_iiiii_param_0,
	.param .u64 .ptr .align 1 _Z6conv2dPfS_S_iiiii_param_1,
	.param .u64 .ptr .align 1 _Z6conv2dPfS_S_iiiii_param_2,
	.param .u32 _Z6conv2dPfS_S_iiiii_param_3,
	.param .u32 _Z6conv2dPfS_S_iiiii_param_4,
	.param .u32 _Z6conv2dPfS_S_iiiii_param_5,
	.param .u32 _Z6conv2dPfS_S_iiiii_param_6,
	.param .u32 _Z6conv2dPfS_S_iiiii_param_7
)
{
	.reg .pred 	%p<18>;
	.reg .b32 	%r<62>;
	.reg .b32 	%f<122>;
	.reg .b64 	%rd<26>;

	ld.param.u64 	%rd6, [_Z6conv2dPfS_S_iiiii_param_0];
	ld.param.u64 	%rd7, [_Z6conv2dPfS_S_iiiii_param_1];
	ld.param.u32 	%r29, [_Z6conv2dPfS_S_iiiii_param_3];
	ld.param.u32 	%r26, [_Z6conv2dPfS_S_iiiii_param_4];
	ld.param.u32 	%r27, [_Z6conv2dPfS_S_iiiii_param_5];
	ld.param.u32 	%r28, [_Z6conv2dPfS_S_iiiii_param_6];
	ld.param.u32 	%r30, [_Z6conv2dPfS_S_iiiii_param_7];
	cvta.to.global.u64 	%rd1, %rd7;
	cvta.to.global.u64 	%rd2, %rd6;
	mov.u32 	%r31, %ctaid.x;
	mov.u32 	%r32, %ntid.x;
	mov.u32 	%r33, %tid.x;
	mad.lo.s32 	%r1, %r31, %r32, %r33;
	mov.u32 	%r34, %ctaid.y;
	mov.u32 	%r35, %ntid.y;
	mov.u32 	%r36, %tid.y;
	mad.lo.s32 	%r37, %r34, %r35, %r36;
	mov.u32 	%r3, %ctaid.z;
	sub.s32 	%r4, %r26, %r28;
	setp.gt.s32 	%p1, %r1, %r4;
	sub.s32 	%r38, %r29, %r27;
	setp.gt.s32 	%p2, %r37, %r38;
	or.pred  	%p3, %p1, %p2;
	setp.ge.s32 	%p4, %r3, %r30;
	or.pred  	%p5, %p4, %p3;
	mov.f32 	%f120, 0f00000000;
	@%p5 bra 	$L__BB10_19;
	setp.lt.s32 	%p6, %r27, 1;
	@%p6 bra 	$L__BB10_18;
	setp.lt.s32 	%p7, %r28, 1;
	@%p7 bra 	$L__BB10_18;
	and.b32  	%r6, %r28, 15;
	and.b32  	%r7, %r28, 7;
	and.b32  	%r8, %r28, 2147483632;
	and.b32  	%r9, %r28, 3;
	neg.s32 	%r10, %r8;
	mov.f32 	%f120, 0f00000000;
	mov.b32 	%r55, 0;
$L__BB10_4:
	setp.lt.u32 	%p8, %r28, 16;
	add.s32 	%r41, %r55, %r37;
	mad.lo.s32 	%r12, %r41, %r26, %r1;
	mad.lo.s32 	%r42, %r27, %r3, %r55;
	mul.lo.s32 	%r13, %r42, %r28;
	mov.b32 	%r60, 0;
	@%p8 bra 	$L__BB10_7;
	mov.u32 	%r56, %r13;
	mov.u32 	%r57, %r12;
	mov.u32 	%r58, %r10;
$L__BB10_6:
	.pragma "nounroll";
	mul.wide.s32 	%rd8, %r57, 4;
	add.s64 	%rd9, %rd2, %rd8;
	mul.wide.s32 	%rd10, %r56, 4;
	add.s64 	%rd11, %rd1, %rd10;
	ld.global.f32 	%f21, [%rd9];
	ld.global.f32 	%f22, [%rd11];
	fma.rn.f32 	%f23, %f21, %f22, %f120;
	ld.global.f32 	%f24, [%rd9+4];
	ld.global.f32 	%f25, [%rd11+4];
	fma.rn.f32 	%f26, %f24, %f25, %f23;
	ld.global.f32 	%f27, [%rd9+8];
	ld.global.f32 	%f28, [%rd11+8];
	fma.rn.f32 	%f29, %f27, %f28, %f26;
	ld.global.f32 	%f30, [%rd9+12];
	ld.global.f32 	%f31, [%rd11+12];
	fma.rn.f32 	%f32, %f30, %f31, %f29;
	ld.global.f32 	%f33, [%rd9+16];
	ld.global.f32 	%f34, [%rd11+16];
	fma.rn.f32 	%f35, %f33, %f34, %f32;
	ld.global.f32 	%f36, [%rd9+20];
	ld.global.f32 	%f37, [%rd11+20];
	fma.rn.f32 	%f38, %f36, %f37, %f35;
	ld.global.f32 	%f39, [%rd9+24];
	ld.global.f32 	%f40, [%rd11+24];
	fma.rn.f32 	%f41, %f39, %f40, %f38;
	ld.global.f32 	%f42, [%rd9+28];
	ld.global.f32 	%f43, [%rd11+28];
	fma.rn.f32 	%f44, %f42, %f43, %f41;
	ld.global.f32 	%f45, [%rd9+32];
	ld.global.f32 	%f46, [%rd11+32];
	fma.rn.f32 	%f47, %f45, %f46, %f44;
	ld.global.f32 	%f48, [%rd9+36];
	ld.global.f32 	%f49, [%rd11+36];
	fma.rn.f32 	%f50, %f48, %f49, %f47;
	ld.global.f32 	%f51, [%rd9+40];
	ld.global.f32 	%f52, [%rd11+40];
	fma.rn.f32 	%f53, %f51, %f52, %f50;
	ld.global.f32 	%f54, [%rd9+44];
	ld.global.f32 	%f55, [%rd11+44];
	fma.rn.f32 	%f56, %f54, %f55, %f53;
	ld.global.f32 	%f57, [%rd9+48];
	ld.global.f32 	%f58, [%rd11+48];
	fma.rn.f32 	%f59, %f57, %f58, %f56;
	ld.global.f32 	%f60, [%rd9+52];
	ld.global.f32 	%f61, [%rd11+52];
	fma.rn.f32 	%f62, %f60, %f61, %f59;
	ld.global.f32 	%f63, [%rd9+56];
	ld.global.f32 	%f64, [%rd11+56];
	fma.rn.f32 	%f65, %f63, %f64, %f62;
	ld.global.f32 	%f66, [%rd9+60];
	ld.global.f32 	%f67, [%rd11+60];
	fma.rn.f32 	%f120, %f66, %f67, %f65;
	add.s32 	%r58, %r58, 16;
	add.s32 	%r57, %r57, 16;
	add.s32 	%r56, %r56, 16;
	setp.ne.s32 	%p9, %r58, 0;
	mov.u32 	%r60, %r8;
	@%p9 bra 	$L__BB10_6;
$L__BB10_7:
	setp.eq.s32 	%p10, %r6, 0;
	@%p10 bra 	$L__BB10_17;
	add.s32 	%r43, %r6, -1;
	setp.lt.u32 	%p11, %r43, 7;
	@%p11 bra 	$L__BB10_10;
	add.s32 	%r44, %r12, %r60;
	mul.wide.s32 	%rd12, %r44, 4;
	add.s64 	%rd13, %rd2, %rd12;
	ld.global.f32 	%f69, [%rd13];
	add.s32 	%r45, %r60, %r13;
	mul.wide.s32 	%rd14, %r45, 4;
	add.s64 	%rd15, %rd1, %rd14;
	ld.global.f32 	%f70, [%rd15];
	fma.rn.f32 	%f71, %f69, %f70, %f120;
	ld.global.f32 	%f72, [%rd13+4];
	ld.global.f32 	%f73, [%rd15+4];
	fma.rn.f32 	%f74, %f72, %f73, %f71;
	ld.global.f32 	%f75, [%rd13+8];
	ld.global.f32 	%f76, [%rd15+8];
	fma.rn.f32 	%f77, %f75, %f76, %f74;
	ld.global.f32 	%f78, [%rd13+12];
	ld.global.f32 	%f79, [%rd15+12];
	fma.rn.f32 	%f80, %f78, %f79, %f77;
	ld.global.f32 	%f81, [%rd13+16];
	ld.global.f32 	%f82, [%rd15+16];
	fma.rn.f32 	%f83, %f81, %f82, %f80;
	ld.global.f32 	%f84, [%rd13+20];
	ld.global.f32 	%f85, [%rd15+20];
	fma.rn.f32 	%f86, %f84, %f85, %f83;
	ld.global.f32 	%f87, [%rd13+24];
	ld.global.f32 	%f88, [%rd15+24];
	fma.rn.f32 	%f89, %f87, %f88, %f86;
	ld.global.f32 	%f90, [%rd13+28];
	ld.global.f32 	%f91, [%rd15+28];
	fma.rn.f32 	%f120, %f90, %f91, %f89;
	add.s32 	%r60, %r60, 8;
$L__BB10_10:
	setp.eq.s32 	%p12, %r7, 0;
	@%p12 bra 	$L__BB10_17;
	add.s32 	%r46, %r7, -1;
	setp.lt.u32 	%p13, %r46, 3;
	@%p13 bra 	$L__BB10_13;
	add.s32 	%r47, %r12, %r60;
	mul.wide.s32 	%rd16, %r47, 4;
	add.s64 	%rd17, %rd2, %rd16;
	ld.global.f32 	%f93, [%rd17];
	add.s32 	%r48, %r60, %r13;
	mul.wide.s32 	%rd18, %r48, 4;
	add.s64 	%rd19, %rd1, %rd18;
	ld.global.f32 	%f94, [%rd19];
	fma.rn.f32 	%f95, %f93, %f94, %f120;
	ld.global.f32 	%f96, [%rd17+4];
	ld.global.f32 	%f97, [%rd19+4];
	fma.rn.f32 	%f98, %f96, %f97, %f95;
	ld.global.f32 	%f99, [%rd17+8];
	ld.global.f32 	%f100, [%rd19+8];
	fma.rn.f32 	%f101, %f99, %f100, %f98;
	ld.global.f32 	%f102, [%rd17+12];
	ld.global.f32 	%f103, [%rd19+12];
	fma.rn.f32 	%f120, %f102, %f103, %f101;
	add.s32 	%r60, %r60, 4;
$L__BB10_13:
	setp.eq.s32 	%p14, %r9, 0;
	@%p14 bra 	$L__BB10_17;
	setp.eq.s32 	%p15, %r9, 1;
	add.s32 	%r49, %r12, %r60;
	mul.wide.s32 	%rd20, %r49, 4;
	add.s64 	%rd3, %rd2, %rd20;
	ld.global.f32 	%f104, [%rd3];
	add.s32 	%r50, %r60, %r13;
	mul.wide.s32 	%rd21, %r50, 4;
	add.s64 	%rd4, %rd1, %rd21;
	ld.global.f32 	%f105, [%rd4];
	fma.rn.f32 	%f120, %f104, %f105, %f120;
	@%p15 bra 	$L__BB10_17;
	setp.eq.s32 	%p16, %r9, 2;
	ld.global.f32 	%f106, [%rd3+4];
	ld.global.f32 	%f107, [%rd4+4];
	fma.rn.f32 	%f120, %f106, %f107, %f120;
	@%p16 bra 	$L__BB10_17;
	ld.global.f32 	%f108, [%rd3+8];
	ld.global.f32 	%f109, [%rd4+8];
	fma.rn.f32 	%f120, %f108, %f109, %f120;
$L__BB10_17:
	add.s32 	%r55, %r55, 1;
	setp.ne.s32 	%p17, %r55, %r27;
	@%p17 bra 	$L__BB10_4;
$L__BB10_18:
	ld.param.u64 	%rd25, [_Z6conv2dPfS_S_iiiii_param_2];
	mad.lo.s32 	%r51, %r3, %r38, %r3;
	add.s32 	%r52, %r51, %r37;
	mad.lo.s32 	%r53, %r52, %r4, %r52;
	add.s32 	%r54, %r53, %r1;
	max.f32 	%f110, %f120, 0f00000000;
	cvta.to.global.u64 	%rd22, %rd25;
	mul.wide.s32 	%rd23, %r54, 4;
	add.s64 	%rd24, %rd22, %rd23;
	st.global.f32 	[%rd24], %f110;
$L__BB10_19:
	ret;

}
	// .globl	_Z10maxPool2x2PfS_iii
.visible .entry _Z10maxPool2x2PfS_iii(
	.param .u64 .ptr .align 1 _Z10maxPool2x2PfS_iii_param_0,
	.param .u64 .ptr .align 1 _Z10maxPool2x2PfS_iii_param_1,
	.param .u32 _Z10maxPool2x2PfS_iii_param_2,
	.param .u32 _Z10maxPool2x2PfS_iii_param_3,
	.param .u32 _Z10maxPool2x2PfS_iii_param_4
)
{
	.reg .pred 	%p<6>;
	.reg .b32 	%r<27>;
	.reg .b32 	%f<9>;
	.reg .b64 	%rd<11>;

	ld.param.u64 	%rd1, [_Z10maxPool2x2PfS_iii_param_0];
	ld.param.u64 	%rd2, [_Z10maxPool2x2PfS_iii_param_1];
	ld.param.u32 	%r6, [_Z10maxPool2x2PfS_iii_param_2];
	ld.param.u32 	%r7, [_Z10maxPool2x2PfS_iii_param_3];
	ld.param.u32 	%r8, [_Z10maxPool2x2PfS_iii_param_4];
	mov.u32 	%r9, %ctaid.x;
	mov.u32 	%r10, %ntid.x;
	mov.u32 	%r11, %tid.x;
	mad.lo.s32 	%r1, %r9, %r10, %r11;
	mov.u32 	%r12, %ctaid.y;
	mov.u32 	%r13, %ntid.y;
	mov.u32 	%r14, %tid.y;
	mad.lo.s32 	%r15, %r12, %r13, %r14;
	mov.u32 	%r3, %ctaid.z;
	shr.u32 	%r16, %r6, 31;
	add.s32 	%r17, %r6, %r16;
	shr.s32 	%r18, %r17, 1;
	shr.u32 	%r19, %r7, 31;
	add.s32 	%r20, %r7, %r19;
	shr.s32 	%r5, %r20, 1;
	setp.ge.s32 	%p1, %r1, %r5;
	setp.ge.s32 	%p2, %r15, %r18;
	or.pred  	%p3, %p1, %p2;
	setp.ge.s32 	%p4, %r3, %r8;
	or.pred  	%p5, %p4, %p3;
	@%p5 bra 	$L__BB11_2;
	cvta.to.global.u64 	%rd3, %rd2;
	cvta.to.global.u64 	%rd4, %rd1;
	shl.b32 	%r21, %r15, 1;
	shl.b32 	%r22, %r1, 1;
	mad.lo.s32 	%r23, %r6, %r3, %r21;
	mad.lo.s32 	%r24, %r23, %r7, %r22;
	mul.wide.s32 	%rd5, %r24, 4;
	add.s64 	%rd6, %rd4, %rd5;
	ld.global.f32 	%f1, [%rd6];
	max.f32 	%f2, %f1, 0fFF800000;
	ld.global.f32 	%f3, [%rd6+4];
	max.f32 	%f4, %f2, %f3;
	mul.wide.s32 	%rd7, %r7, 4;
	add.s64 	%rd8, %rd6, %rd7;
	ld.global.f32 	%f5, [%rd8];
	max.f32 	%f6, %f4, %f5;
	ld.global.f32 	%f7, [%rd8+4];
	max.f32 	%f8, %f6, %f7;
	mad.lo.s32 	%r25, %r18, %r3, %r15;
	mad.lo.s32 	%r26, %r25, %r5, %r1;
	mul.wide.s32 	%rd9, %r26, 4;
	add.s64 	%rd10, %rd3, %rd9;
	st.global.f32 	[%rd10], %f8;
$L__BB11_2:
	ret;

}
	// .globl	_Z3nmsPfS_Pbif
.visible .entry _Z3nmsPfS_Pbif(
	.param .u64 .ptr .align 1 _Z3nmsPfS_Pbif_param_0,
	.param .u64 .ptr .align 1 _Z3nmsPfS_Pbif_param_1,
	.param .u64 .ptr .align 1 _Z3nmsPfS_Pbif_param_2,
	.param .u32 _Z3nmsPfS_Pbif_param_3,
	.param .f32 _Z3nmsPfS_Pbif_param_4
)
{
	.reg .pred 	%p<19>;
	.reg .b16 	%rs<8>;
	.reg .b32 	%r<24>;
	.reg .b32 	%f<89>;
	.reg .b64 	%rd<21>;

	ld.param.u64 	%rd9, [_Z3nmsPfS_Pbif_param_0];
	ld.param.u64 	%rd10, [_Z3nmsPfS_Pbif_param_1];
	ld.param.u64 	%rd11, [_Z3nmsPfS_Pbif_param_2];
	ld.param.u32 	%r12, [_Z3nmsPfS_Pbif_param_3];
	ld.param.f32 	%f7, [_Z3nmsPfS_Pbif_param_4];
	cvta.to.global.u64 	%rd1, %rd10;
	cvta.to.global.u64 	%rd2, %rd9;
	cvta.to.global.u64 	%rd3, %rd11;
	mov.u32 	%r13, %ctaid.x;
	mov.u32 	%r14, %ntid.x;
	mul.lo.s32 	%r1, %r13, %r14;
	mov.u32 	%r2, %tid.x;
	add.s32 	%r3, %r1, %r2;
	setp.ge.s32 	%p1, %r3, %r12;
	@%p1 bra 	$L__BB12_17;
	cvt.s64.s32 	%rd12, %r3;
	add.s64 	%rd4, %rd3, %rd12;
	ld.global.u8 	%rs1, [%rd4];
	setp.eq.s16 	%p2, %rs1, 0;
	@%p2 bra 	$L__BB12_17;
	mul.wide.s32 	%rd13, %r3, 4;
	add.s64 	%rd5, %rd1, %rd13;
	ld.global.f32 	%f1, [%rd5];
	add.s32 	%r23, %r3, 1;
	setp.ge.s32 	%p3, %r23, %r12;
	@%p3 bra 	$L__BB12_17;
	shl.b32 	%r15, %r3, 2;
	mul.wide.s32 	%rd14, %r15, 4;
	add.s64 	%rd6, %rd2, %rd14;
	ld.global.f32 	%f8, [%rd6+12];
	ld.global.f32 	%f9, [%rd6+8];
	ld.global.f32 	%f10, [%rd6+4];
	ld.global.f32 	%f11, [%rd6];
	mul.f32 	%f12, %f9, 0f3F000000;
	sub.f32 	%f2, %f11, %f12;
	add.f32 	%f3, %f11, %f12;
	mul.f32 	%f13, %f8, 0f3F000000;
	sub.f32 	%f4, %f10, %f13;
	add.f32 	%f5, %f10, %f13;
	mul.f32 	%f6, %f9, %f8;
	sub.s32 	%r16, %r1, %r12;
	add.s32 	%r17, %r16, %r2;
	and.b32  	%r18, %r17, 1;
	setp.eq.b32 	%p4, %r18, 1;
	@%p4 bra 	$L__BB12_8;
	ld.global.u8 	%rs2, [%rd4+1];
	setp.eq.s16 	%p5, %rs2, 0;
	@%p5 bra 	$L__BB12_7;
	ld.global.f32 	%f14, [%rd6+16];
	ld.global.f32 	%f15, [%rd6+20];
	ld.global.f32 	%f16, [%rd6+24];
	ld.global.f32 	%f17, [%rd6+28];
	ld.global.f32 	%f18, [%rd5+4];
	mul.f32 	%f20, %f16, 0f3F000000;
	sub.f32 	%f21, %f14, %f20;
	add.f32 	%f22, %f14, %f20;
	mul.f32 	%f23, %f17, 0f3F000000;
	sub.f32 	%f24, %f15, %f23;
	add.f32 	%f25, %f15, %f23;
	max.f32 	%f26, %f2, %f21;
	min.f32 	%f27, %f3, %f22;
	max.f32 	%f28, %f4, %f24;
	min.f32 	%f29, %f5, %f25;
	sub.f32 	%f30, %f27, %f26;
	max.f32 	%f31, %f30, 0f00000000;
	sub.f32 	%f32, %f29, %f28;
	max.f32 	%f33, %f32, 0f00000000;
	mul.f32 	%f34, %f31, %f33;
	fma.rn.f32 	%f35, %f16, %f17, %f6;
	sub.f32 	%f36, %f35, %f34;
	add.f32 	%f37, %f36, 0f358637BD;
	div.rn.f32 	%f38, %f34, %f37;
	setp.leu.f32 	%p6, %f38, %f7;
	setp.leu.f32 	%p7, %f1, %f18;
	or.pred  	%p8, %p6, %p7;
	@%p8 bra 	$L__BB12_7;
	mov.b16 	%rs3, 0;
	st.global.u8 	[%rd4+1], %rs3;
$L__BB12_7:
	add.s32 	%r23, %r3, 2;
$L__BB12_8:
	add.s32 	%r19, %r12, -2;
	setp.eq.s32 	%p9, %r19, %r3;
	@%p9 bra 	$L__BB12_17;
	shl.b32 	%r22, %r23, 2;
$L__BB12_10:
	cvt.s64.s32 	%rd15, %r23;
	add.s64 	%rd7, %rd3, %rd15;
	ld.global.u8 	%rs4, [%rd7];
	setp.eq.s16 	%p10, %rs4, 0;
	mul.wide.s32 	%rd16, %r23, 4;
	add.s64 	%rd8, %rd1, %rd16;
	@%p10 bra 	$L__BB12_13;
	mul.wide.s32 	%rd17, %r22, 4;
	add.s64 	%rd18, %rd2, %rd17;
	ld.global.f32 	%f39, [%rd18];
	ld.global.f32 	%f40, [%rd18+4];
	ld.global.f32 	%f41, [%rd18+8];
	ld.global.f32 	%f42, [%rd18+12];
	ld.global.f32 	%f43, [%rd8];
	mul.f32 	%f45, %f41, 0f3F000000;
	sub.f32 	%f46, %f39, %f45;
	add.f32 	%f47, %f39, %f45;
	mul.f32 	%f48, %f42, 0f3F000000;
	sub.f32 	%f49, %f40, %f48;
	add.f32 	%f50, %f40, %f48;
	max.f32 	%f51, %f2, %f46;
	min.f32 	%f52, %f3, %f47;
	max.f32 	%f53, %f4, %f49;
	min.f32 	%f54, %f5, %f50;
	sub.f32 	%f55, %f52, %f51;
	max.f32 	%f56, %f55, 0f00000000;
	sub.f32 	%f57, %f54, %f53;
	max.f32 	%f58, %f57, 0f00000000;
	mul.f32 	%f59, %f56, %f58;
	fma.rn.f32 	%f60, %f41, %f42, %f6;
	sub.f32 	%f61, %f60, %f59;
	add.f32 	%f62, %f61, 0f358637BD;
	div.rn.f32 	%f63, %f59, %f62;
	setp.leu.f32 	%p11, %f63, %f7;
	setp.leu.f32 	%p12, %f1, %f43;
	or.pred  	%p13, %p11, %p12;
	@%p13 bra 	$L__BB12_13;
	mov.b16 	%rs5, 0;
	st.global.u8 	[%rd7], %rs5;
$L__BB12_13:
	ld.global.u8 	%rs6, [%rd7+1];
	setp.eq.s16 	%p14, %rs6, 0;
	@%p14 bra 	$L__BB12_16;
	add.s32 	%r20, %r22, 4;
	mul.wide.s32 	%rd19, %r20, 4;
	add.s64 	%rd20, %rd2, %rd19;
	ld.global.f32 	%f64, [%rd20];
	ld.global.f32 	%f65, [%rd20+4];
	ld.global.f32 	%f66, [%rd20+8];
	ld.global.f32 	%f67, [%rd20+12];
	ld.global.f32 	%f68, [%rd8+4];
	mul.f32 	%f70, %f66, 0f3F000000;
	sub.f32 	%f71, %f64, %f70;
	add.f32 	%f72, %f64, %f70;
	mul.f32 	%f73, %f67, 0f3F000000;
	sub.f32 	%f74, %f65, %f73;
	add.f32 	%f75, %f65, %f73;
	max.f32 	%f76, %f2, %f71;
	min.f32 	%f77, %f3, %f72;
	max.f32 	%f78, %f4, %f74;
	min.f32 	%f79, %f5, %f75;
	sub.f32 	%f80, %f77, %f76;
	max.f32 	%f81, %f80, 0f00000000;
	sub.f32 	%f82, %f79, %f78;
	max.f32 	%f83, %f82, 0f00000000;
	mul.f32 	%f84, %f81, %f83;
	fma.rn.f32 	%f85, %f66, %f67, %f6;
	sub.f32 	%f86, %f85, %f84;
	add.f32 	%f87, %f86, 0f358637BD;
	div.rn.f32 	%f88, %f84, %f87;
	setp.leu.f32 	%p15, %f88, %f7;
	setp.leu.f32 	%p16, %f1, %f68;
	or.pred  	%p17, %p15, %p16;
	@%p17 bra 	$L__BB12_16;
	mov.b16 	%rs7, 0;
	st.global.u8 	[%rd7+1], %rs7;
$L__BB12_16:
	add.s32 	%r23, %r23, 2;
	add.s32 	%r22, %r22, 8;
	setp.lt.s32 	%p18, %r23, %r12;
	@%p18 bra 	$L__BB12_10;
$L__BB12_17:
	ret;

}


// ===== COMPILED SASS (sm_100) =====

	.target	sm_100

	.elftype	@"ET_EXEC"


//--------------------- .note.nv.tkinfo           --------------------------
	.section	.note.nv.tkinfo,"",@"SHT_NOTE"
	.sectionflags	@"SHF_NOTE_NV_TKINFO"
	.tkinfo
        /*0018*/ 	.word	0x00000002
        /*0030*/ 	.string	""
        /*0030*/ 	.string	"ptxas"
        /*0030*/ 	.string	"Cuda compilation tools, release 13.0, V13.0.88"
        /*0030*/ 	.string	"Build cuda_13.0.r13.0/compiler.36424714_0"
        /*0030*/ 	.string	"-arch sm_100 -m 64 "



//--------------------- .note.nv.cuinfo           --------------------------
	.section	.note.nv.cuinfo,"",@"SHT_NOTE"
	.sectionflags	@"SHF_NOTE_NV_CUINFO"
        /*0018*/ 	.short	0x0002
        /*001a*/ 	.short	0x0064
        /*001c*/ 	.short	0x0082
	.zero		2


//--------------------- .nv.info                  --------------------------
	.section	.nv.info,"",@"SHT_CUDA_INFO"
	.align	4


	//----- nvinfo : EIATTR_REGCOUNT
	.align		4
        /*0000*/ 	.byte	0x04, 0x2f
        /*0002*/ 	.short	(.L_1 - .L_0)
	.align		4
.L_0:
        /*0004*/ 	.word	index@(_Z23linearRegressionForwardPfS_ffi)
        /*0008*/ 	.word	0x0000000c


	//----- nvinfo : EIATTR_FRAME_SIZE
	.align		4
.L_1:
        /*000c*/ 	.byte	0x04, 0x11
        /*000e*/ 	.short	(.L_3 - .L_2)
	.align		4
.L_2:
        /*0010*/ 	.word	index@(_Z23linearRegressionForwardPfS_ffi)
        /*0014*/ 	.word	0x00000000


	//----- nvinfo : EIATTR_REGCOUNT
	.align		4
.L_3:
        /*0018*/ 	.byte	0x04, 0x2f
        /*001a*/ 	.short	(.L_5 - .L_4)
	.align		4
.L_4:
        /*001c*/ 	.word	index@(_Z25linearRegressionGradientsPfS_S_S_S_i)
        /*0020*/ 	.word	0x0000000e


	//----- nvinfo : EIATTR_FRAME_SIZE
	.align		4
.L_5:
        /*0024*/ 	.byte	0x04, 0x11
        /*0026*/ 	.short	(.L_7 - .L_6)
	.align		4
.L_6:
        /*0028*/ 	.word	index@($__internal_7_$__cuda_sm3x_div_rn_noftz_f32_slowpath)
        /*002c*/ 	.word	0x00000000


	//----- nvinfo : EIATTR_FRAME_SIZE
	.align		4
.L_7:
        /*0030*/ 	.byte	0x04, 0x11
        /*0032*/ 	.short	(.L_9 - .L_8)
	.align		4
.L_8:
        /*0034*/ 	.word	index@(_Z25linearRegressionGradientsPfS_S_S_S_i)
        /*0038*/ 	.word	0x00000000


	//----- nvinfo : EIATTR_REGCOUNT
	.align		4
.L_9:
        /*003c*/ 	.byte	0x04, 0x2f
        /*003e*/ 	.short	(.L_11 - .L_10)
	.align		4
.L_10:
        /*0040*/ 	.word	index@(_Z14computeMSELossPfS_S_i)
        /*0044*/ 	.word	0x0000000e


	//----- nvinfo : EIATTR_FRAME_SIZE
	.align		4
.L_11:
        /*0048*/ 	.byte	0x04, 0x11
        /*004a*/ 	.short	(.L_13 - .L_12)
	.align		4
.L_12:
        /*004c*/ 	.word	index@($__internal_6_$__cuda_sm3x_div_rn_noftz_f32_slowpath)
        /*0050*/ 	.word	0x00000000


	//----- nvinfo : EIATTR_FRAME_SIZE
	.align		4
.L_13:
        /*0054*/ 	.byte	0x04, 0x11
        /*0056*/ 	.short	(.L_15 - .L_14)
	.align		4
.L_14:
        /*0058*/ 	.word	index@(_Z14computeMSELossPfS_S_i)
        /*005c*/ 	.word	0x00000000


	//----- nvinfo : EIATTR_REGCOUNT
	.align		4
.L_15:
        /*0060*/ 	.byte	0x04, 0x2f
        /*0062*/ 	.short	(.L_17 - .L_16)
	.align		4
.L_16:
        /*0064*/ 	.word	index@(_Z25logisticRegressionForwardPfS_ffi)
        /*0068*/ 	.word	0x0000000e


	//----- nvinfo : EIATTR_FRAME_SIZE
	.align		4
.L_17:
        /*006c*/ 	.byte	0x04, 0x11
        /*006e*/ 	.short	(.L_19 - .L_18)
	.align		4
.L_18:
        /*0070*/ 	.word	index@($__internal_5_$__cuda_sm20_rcp_rn_f32_slowpath)
        /*0074*/ 	.word	0x00000000


	//----- nvinfo : EIATTR_FRAME_SIZE
	.align		4
.L_19:
        /*0078*/ 	.byte	0x04, 0x11
        /*007a*/ 	.short	(.L_21 - .L_20)
	.align		4
.L_20:
        /*007c*/ 	.word	index@(_Z25logisticRegressionForwardPfS_ffi)
        /*0080*/ 	.word	0x00000000


	//----- nvinfo : EIATTR_REGCOUNT
	.align		4
.L_21:
        /*0084*/ 	.byte	0x04, 0x2f
        /*0086*/ 	.short	(.L_23 - .L_22)
	.align		4
.L_22:
        /*0088*/ 	.word	index@(_Z22binaryCrossEntropyLossPfS_S_i)
        /*008c*/ 	.word	0x0000000e


	//----- nvinfo : EIATTR_FRAME_SIZE
	.align		4
.L_23:
        /*0090*/ 	.byte	0x04, 0x11
        /*0092*/ 	.short	(.L_25 - .L_24)
	.align		4
.L_24:
        /*0094*/ 	.word	index@($__internal_4_$__cuda_sm3x_div_rn_noftz_f32_slowpath)
        /*0098*/ 	.word	0x00000000


	//----- nvinfo : EIATTR_FRAME_SIZE
	.align		4
.L_25:
        /*009c*/ 	.byte	0x04, 0x11
        /*009e*/ 	.short	(.L_27 - .L_26)
	.align		4
.L_26:
        /*00a0*/ 	.word	index@(_Z22binaryCrossEntropyLossPfS_S_i)
        /*00a4*/ 	.word	0x00000000


	//----- nvinfo : EIATTR_REGCOUNT
	.align		4
.L_27:
        /*00a8*/ 	.byte	0x04, 0x2f
        /*00aa*/ 	.short	(.L_29 - .L_28)
	.align		4
.L_28:
        /*00ac*/ 	.word	index@(_Z27logisticRegressionGradientsPfS_S_S_S_i)
        /*00b0*/ 	.word	0x00000011


	//----- nvinfo : EIATTR_FRAME_SIZE
	.align		4
.L_29:
        /*00b4*/ 	.byte	0x04, 0x11
        /*00b6*/ 	.short	(.L_31 - .L_30)
	.align		4
.L_30:
        /*00b8*/ 	.word	index@($__internal_3_$__cuda_sm3x_div_rn_noftz_f32_slowpath)
        /*00bc*/ 	.word	0x00000000


	//----- nvinfo : EIATTR_FRAME_SIZE
	.align		4
.L_31:
        /*00c0*/ 	.byte	0x04, 0x11
        /*00c2*/ 	.short	(.L_33 - .L_32)
	.align		4
.L_32:
        /*00c4*/ 	.word	index@(_Z27logisticRegressionGradientsPfS_S_S_S_i)
        /*00c8*/ 	.word	0x00000000


	//----- nvinfo : EIATTR_REGCOUNT
	.align		4
.L_33:
        /*00cc*/ 	.byte	0x04, 0x2f
        /*00ce*/ 	.short	(.L_35 - .L_34)
	.align		4
.L_34:
        /*00d0*/ 	.word	index@(_Z14softmaxForwardPfS_ii)
        /*00d4*/ 	.word	0x0000001e


	//----- nvinfo : EIATTR_FRAME_SIZE
	.align		4
.L_35:
        /*00d8*/ 	.byte	0x04, 0x11
        /*00da*/ 	.short	(.L_37 - .L_36)
	.align		4
.L_36:
        /*00dc*/ 	.word	index@($__internal_2_$__cuda_sm3x_div_rn_noftz_f32_slowpath)
        /*00e0*/ 	.word	0x00000000


	//----- nvinfo : EIATTR_FRAME_SIZE
	.align		4
.L_37:
        /*00e4*/ 	.byte	0x04, 0x11
        /*00e6*/ 	.short	(.L_39 - .L_38)
	.align		4
.L_38:
        /*00e8*/ 	.word	index@(_Z14softmaxForwardPfS_ii)
        /*00ec*/ 	.word	0x00000000


	//----- nvinfo : EIATTR_REGCOUNT
	.align		4
.L_39:
        /*00f0*/ 	.byte	0x04, 0x2f
        /*00f2*/ 	.short	(.L_41 - .L_40)
	.align		4
.L_40:
        /*00f4*/ 	.word	index@(_Z16crossEntropyLossPfPiS_ii)
        /*00f8*/ 	.word	0x0000000e


	//----- nvinfo : EIATTR_FRAME_SIZE
	.align		4
.L_41:
        /*00fc*/ 	.byte	0x04, 0x11
        /*00fe*/ 	.short	(.L_43 - .L_42)
	.align		4
.L_42:
        /*0100*/ 	.word	index@($__internal_1_$__cuda_sm3x_div_rn_noftz_f32_slowpath)
        /*0104*/ 	.word	0x00000000


	//----- nvinfo : EIATTR_FRAME_SIZE
	.align		4
.L_43:
        /*0108*/ 	.byte	0x04, 0x11
        /*010a*/ 	.short	(.L_45 - .L_44)
	.align		4
.L_44:
        /*010c*/ 	.word	index@(_Z16crossEntropyLossPfPiS_ii)
        /*0110*/ 	.word	0x00000000


	//----- nvinfo : EIATTR_REGCOUNT
	.align		4
.L_45:
        /*0114*/ 	.byte	0x04, 0x2f
        /*0116*/ 	.short	(.L_47 - .L_46)
	.align		4
.L_46:
        /*0118*/ 	.word	index@(_Z14matrixMultiplyPfS_S_iii)
        /*011c*/ 	.word	0x00000020


	//----- nvinfo : EIATTR_FRAME_SIZE
	.align		4
.L_47:
        /*0120*/ 	.byte	0x04, 0x11
        /*0122*/ 	.short	(.L_49 - .L_48)
	.align		4
.L_48:
        /*0124*/ 	.word	index@(_Z14matrixMultiplyPfS_S_iii)
        /*0128*/ 	.word	0x00000000


	//----- nvinfo : EIATTR_REGCOUNT
	.align		4
.L_49:
        /*012c*/ 	.byte	0x04, 0x2f
        /*012e*/ 	.short	(.L_51 - .L_50)
	.align		4
.L_50:
        /*0130*/ 	.word	index@(_Z11addBiasReLUPfS_S_ii)
        /*0134*/ 	.word	0x0000000c


	//----- nvinfo : EIATTR_FRAME_SIZE
	.align		4
.L_51:
        /*0138*/ 	.byte	0x04, 0x11
        /*013a*/ 	.short	(.L_53 - .L_52)
	.align		4
.L_52:
        /*013c*/ 	.word	index@(_Z11addBiasReLUPfS_S_ii)
        /*0140*/ 	.word	0x00000000


	//----- nvinfo : EIATTR_REGCOUNT
	.align		4
.L_53:
        /*0144*/ 	.byte	0x04, 0x2f
        /*0146*/ 	.short	(.L_55 - .L_54)
	.align		4
.L_54:
        /*0148*/ 	.word	index@(_Z6conv2dPfS_S_iiiii)
        /*014c*/ 	.word	0x00000020


	//----- nvinfo : EIATTR_FRAME_SIZE
	.align		4
.L_55:
        /*0150*/ 	.byte	0x04, 0x11
        /*0152*/ 	.short	(.L_57 - .L_56)
	.align		4
.L_56:
        /*0154*/ 	.word	index@(_Z6conv2dPfS_S_iiiii)
        /*0158*/ 	.word	0x00000000


	//----- nvinfo : EIATTR_REGCOUNT
	.align		4
.L_57:
        /*015c*/ 	.byte	0x04, 0x2f
        /*015e*/ 	.short	(.L_59 - .L_58)
	.align		4
.L_58:
        /*0160*/ 	.word	index@(_Z10maxPool2x2PfS_iii)
        /*0164*/ 	.word	0x00000012


	//----- nvinfo : EIATTR_FRAME_SIZE
	.align		4
.L_59:
        /*0168*/ 	.byte	0x04, 0x11
        /*016a*/ 	.short	(.L_61 - .L_60)
	.align		4
.L_60:
        /*016c*/ 	.word	index@(_Z10maxPool2x2PfS_iii)
        /*0170*/ 	.word	0x00000000


	//----- nvinfo : EIATTR_REGCOUNT
	.align		4
.L_61:
        /*0174*/ 	.byte	0x04, 0x2f
        /*0176*/ 	.short	(.L_63 - .L_62)
	.align		4
.L_62:
        /*0178*/ 	.word	index@(_Z3nmsPfS_Pbif)
        /*017c*/ 	.word	0x0000001e


	//----- nvinfo : EIATTR_FRAME_SIZE
	.align		4
.L_63:
        /*0180*/ 	.byte	0x04, 0x11
        /*0182*/ 	.short	(.L_65 - .L_64)
	.align		4
.L_64:
        /*0184*/ 	.word	index@($__internal_0_$__cuda_sm3x_div_rn_noftz_f32_slowpath)
        /*0188*/ 	.word	0x00000000


	//----- nvinfo : EIATTR_FRAME_SIZE
	.align		4
.L_65:
        /*018c*/ 	.byte	0x04, 0x11
        /*018e*/ 	.short	(.L_67 - .L_66)
	.align		4
.L_66:
        /*0190*/ 	.word	index@(_Z3nmsPfS_Pbif)
        /*0194*/ 	.word	0x00000000


	//----- nvinfo : EIATTR_MIN_STACK_SIZE
	.align		4
.L_67:
        /*0198*/ 	.byte	0x04, 0x12
        /*019a*/ 	.short	(.L_69 - .L_68)
	.align		4
.L_68:
        /*019c*/ 	.word	index@(_Z3nmsPfS_Pbif)
        /*01a0*/ 	.word	0x00000000


	//----- nvinfo : EIATTR_MIN_STACK_SIZE
	.align		4
.L_69:
        /*01a4*/ 	.byte	0x04, 0x12
        /*01a6*/ 	.short	(.L_71 - .L_70)
	.align		4
.L_70:
        /*01a8*/ 	.word	index@(_Z10maxPool2x2PfS_iii)
        /*01ac*/ 	.word	0x00000000


	//----- nvinfo : EIATTR_MIN_STACK_SIZE
	.align		4
.L_71:
        /*01b0*/ 	.byte	0x04, 0x12
        /*01b2*/ 	.short	(.L_73 - .L_72)
	.align		4
.L_72:
        /*01b4*/ 	.word	index@(_Z6conv2dPfS_S_iiiii)
        /*01b8*/ 	.word	0x00000000


	//----- nvinfo : EIATTR_MIN_STACK_SIZE
	.align		4
.L_73:
        /*01bc*/ 	.byte	0x04, 0x12
        /*01be*/ 	.short	(.L_75 - .L_74)
	.align		4
.L_74:
        /*01c0*/ 	.word	index@(_Z11addBiasReLUPfS_S_ii)
        /*01c4*/ 	.word	0x00000000


	//----- nvinfo : EIATTR_MIN_STACK_SIZE
	.align		4
.L_75:
        /*01c8*/ 	.byte	0x04, 0x12
        /*01ca*/ 	.short	(.L_77 - .L_76)
	.align		4
.L_76:
        /*01cc*/ 	.word	index@(_Z14matrixMultiplyPfS_S_iii)
        /*01d0*/ 	.word	0x00000000


	//----- nvinfo : EIATTR_MIN_STACK_SIZE
	.align		4
.L_77:
        /*01d4*/ 	.byte	0x04, 0x12
        /*01d6*/ 	.short	(.L_79 - .L_78)
	.align		4
.L_78:
        /*01d8*/ 	.word	index@(_Z16crossEntropyLossPfPiS_ii)
        /*01dc*/ 	.word	0x00000000


	//----- nvinfo : EIATTR_MIN_STACK_SIZE
	.align		4
.L_79:
        /*01e0*/ 	.byte	0x04, 0x12
        /*01e2*/ 	.short	(.L_81 - .L_80)
	.align		4
.L_80:
        /*01e4*/ 	.word	index@(_Z14softmaxForwardPfS_ii)
        /*01e8*/ 	.word	0x00000000


	//----- nvinfo : EIATTR_MIN_STACK_SIZE
	.align		4
.L_81:
        /*01ec*/ 	.byte	0x04, 0x12
        /*01ee*/ 	.short	(.L_83 - .L_82)
	.align		4
.L_82:
        /*01f0*/ 	.word	index@(_Z27logisticRegressionGradientsPfS_S_S_S_i)
        /*01f4*/ 	.word	0x00000000


	//----- nvinfo : EIATTR_MIN_STACK_SIZE
	.align		4
.L_83:
        /*01f8*/ 	.byte	0x04, 0x12
        /*01fa*/ 	.short	(.L_85 - .L_84)
	.align		4
.L_84:
        /*01fc*/ 	.word	index@(_Z22binaryCrossEntropyLossPfS_S_i)
        /*0200*/ 	.word	0x00000000


	//----- nvinfo : EIATTR_MIN_STACK_SIZE
	.align		4
.L_85:
        /*0204*/ 	.byte	0x04, 0x12
        /*0206*/ 	.short	(.L_87 - .L_86)
	.align		4
.L_86:
        /*0208*/ 	.word	index@(_Z25logisticRegressionForwardPfS_ffi)
        /*020c*/ 	.word	0x00000000


	//----- nvinfo : EIATTR_MIN_STACK_SIZE
	.align		4
.L_87:
        /*0210*/ 	.byte	0x04, 0x12
        /*0212*/ 	.short	(.L_89 - .L_88)
	.align		4
.L_88:
        /*0214*/ 	.word	index@(_Z14computeMSELossPfS_S_i)
        /*0218*/ 	.word	0x00000000


	//----- nvinfo : EIATTR_MIN_STACK_SIZE
	.align		4
.L_89:
        /*021c*/ 	.byte	0x04, 0x12
        /*021e*/ 	.short	(.L_91 - .L_90)
	.align		4
.L_90:
        /*0220*/ 	.word	index@(_Z25linearRegressionGradientsPfS_S_S_S_i)
        /*0224*/ 	.word	0x00000000


	//----- nvinfo : EIATTR_MIN_STACK_SIZE
	.align		4
.L_91:
        /*0228*/ 	.byte	0x04, 0x12
        /*022a*/ 	.short	(.L_93 - .L_92)
	.align		4
.L_92:
        /*022c*/ 	.word	index@(_Z23linearRegressionForwardPfS_ffi)
        /*0230*/ 	.word	0x00000000
.L_93:


//--------------------- .nv.compat                --------------------------
	.section	.nv.compat,"",@"SHT_CUDA_COMPAT_INFO"
	.align	4
        /*0000*/ 	.byte	0x02, 0x09, 0x00, 0x00, 0x02, 0x02, 0x01, 0x00, 0x02, 0x05, 0x05, 0x00, 0x03, 0x07, 0x01, 0x01
        /*0010*/ 	.byte	0x02, 0x03, 0x00, 0x00, 0x02, 0x06, 0x01, 0x00, 0x04, 0x0b, 0x08, 0x00, 0x01, 0x00, 0x00, 0x00
        /*0020*/ 	.byte	0x00, 0x00, 0x00, 0x00


//--------------------- .nv.info._Z3nmsPfS_Pbif   --------------------------
	.section	.nv.info._Z3nmsPfS_Pbif,"",@"SHT_CUDA_INFO"
	.sectionflags	@""
	.align	4


	//----- nvinfo : EIATTR_CUDA_API_VERSION
	.align		4
        /*0000*/ 	.byte	0x04, 0x37
        /*0002*/ 	.short	(.L_95 - .L_94)
.L_94:
        /*0004*/ 	.word	0x00000082


	//----- nvinfo : EIATTR_KPARAM_INFO
	.align		4
.L_95:
        /*0008*/ 	.byte	0x04, 0x17
        /*000a*/ 	.short	(.L_97 - .L_96)
.L_96:
        /*000c*/ 	.word	0x00000000
        /*0010*/ 	.short	0x0004
        /*0012*/ 	.short	0x001c
        /*0014*/ 	.byte	0x00, 0xf0, 0x11, 0x00


	//----- nvinfo : EIATTR_KPARAM_INFO
	.align		4
.L_97:
        /*0018*/ 	.byte	0x04, 0x17
        /*001a*/ 	.short	(.L_99 - .L_98)
.L_98:
        /*001c*/ 	.word	0x00000000
        /*0020*/ 	.short	0x0003
        /*0022*/ 	.short	0x0018
        /*0024*/ 	.byte	0x00, 0xf0, 0x11, 0x00


	//----- nvinfo : EIATTR_KPARAM_INFO
	.align		4
.L_99:
        /*0028*/ 	.byte	0x04, 0x17
        /*002a*/ 	.short	(.L_101 - .L_100)
.L_100:
        /*002c*/ 	.word	0x00000000
        /*0030*/ 	.short	0x0002
        /*0032*/ 	.short	0x0010
        /*0034*/ 	.byte	0x00, 0xf5, 0x21, 0x00


	//----- nvinfo : EIATTR_KPARAM_INFO
	.align		4
.L_101:
        /*0038*/ 	.byte	0x04, 0x17
        /*003a*/ 	.short	(.L_103 - .L_102)
.L_102:
        /*003c*/ 	.word	0x00000000
        /*0040*/ 	.short	0x0001
        /*0042*/ 	.short	0x0008
        /*0044*/ 	.byte	0x00, 0xf5, 0x21, 0x00


	//----- nvinfo : EIATTR_KPARAM_INFO
	.align		4
.L_103:
        /*0048*/ 	.byte	0x04, 0x17
        /*004a*/ 	.short	(.L_105 - .L_104)
.L_104:
        /*004c*/ 	.word	0x00000000
        /*0050*/ 	.short	0x0000
        /*0052*/ 	.short	0x0000
        /*0054*/ 	.byte	0x00, 0xf5, 0x21, 0x00


	//----- nvinfo : EIATTR_SPARSE_MMA_MASK
	.align		4
.L_105:
        /*0058*/ 	.byte	0x03, 0x50
        /*005a*/ 	.short	0x0000


	//----- nvinfo : EIATTR_MAXREG_COUNT
	.align		4
        /*005c*/ 	.byte	0x03, 0x1b
        /*005e*/ 	.short	0x00ff


	//----- nvinfo : EIATTR_MERCURY_ISA_VERSION
	.align		4
        /*0060*/ 	.byte	0x03, 0x5f
        /*0062*/ 	.short	0x0101


	//----- nvinfo : EIATTR_VRC_CTA_INIT_COUNT
	.align		4
        /*0064*/ 	.byte	0x02, 0x4a
	.zero		1
	.zero		1


	//----- nvinfo : EIATTR_EXIT_INSTR_OFFSETS
	.align		4
        /*0068*/ 	.byte	0x04, 0x1c
        /*006a*/ 	.short	(.L_107 - .L_106)


	//   ....[0]....
.L_106:
        /*006c*/ 	.word	0x00000080


	//   ....[1]....
        /*0070*/ 	.word	0x000000f0


	//   ....[2]....
        /*0074*/ 	.word	0x00000120


	//   ....[3]....
        /*0078*/ 	.word	0x00000560


	//   ....[4]....
        /*007c*/ 	.word	0x00000bb0


	//----- nvinfo : EIATTR_CRS_STACK_SIZE
	.align		4
.L_107:
        /*0080*/ 	.byte	0x04, 0x1e
        /*0082*/ 	.short	(.L_109 - .L_108)
.L_108:
        /*0084*/ 	.word	0x00000000


	//----- nvinfo : EIATTR_CBANK_PARAM_SIZE
	.align		4
.L_109:
        /*0088*/ 	.byte	0x03, 0x19
        /*008a*/ 	.short	0x0020


	//----- nvinfo : EIATTR_PARAM_CBANK
	.align		4
        /*008c*/ 	.byte	0x04, 0x0a
        /*008e*/ 	.short	(.L_111 - .L_110)
	.align		4
.L_110:
        /*0090*/ 	.word	index@(.nv.constant0._Z3nmsPfS_Pbif)
        /*0094*/ 	.short	0x0380
        /*0096*/ 	.short	0x0020


	//----- nvinfo : EIATTR_SW_WAR
	.align		4
.L_111:
        /*0098*/ 	.byte	0x04, 0x36
        /*009a*/ 	.short	(.L_113 - .L_112)
.L_112:
        /*009c*/ 	.word	0x00000008
.L_113:


//--------------------- .nv.info._Z10maxPool2x2PfS_iii --------------------------
	.section	.nv.info._Z10maxPool2x2PfS_iii,"",@"SHT_CUDA_INFO"
	.sectionflags	@""
	.align	4


	//----- nvinfo : EIATTR_CUDA_API_VERSION
	.align		4
        /*0000*/ 	.byte	0x04, 0x37
        /*0002*/ 	.short	(.L_115 - .L_114)
.L_114:
        /*0004*/ 	.word	0x00000082


	//----- nvinfo : EIATTR_KPARAM_INFO
	.align		4
.L_115:
        /*0008*/ 	.byte	0x04, 0x17
        /*000a*/ 	.short	(.L_117 - .L_116)
.L_116:
        /*000c*/ 	.word	0x00000000
        /*0010*/ 	.short	0x0004
        /*0012*/ 	.short	0x0018
        /*0014*/ 	.byte	0x00, 0xf0, 0x11, 0x00


	//----- nvinfo : EIATTR_KPARAM_INFO
	.align		4
.L_117:
        /*0018*/ 	.byte	0x04, 0x17
        /*001a*/ 	.short	(.L_119 - .L_118)
.L_118:
        /*001c*/ 	.word	0x00000000
        /*0020*/ 	.short	0x0003
        /*0022*/ 	.short	0x0014
        /*0024*/ 	.byte	0x00, 0xf0, 0x11, 0x00


	//----- nvinfo : EIATTR_KPARAM_INFO
	.align		4
.L_119:
        /*0028*/ 	.byte	0x04, 0x17
        /*002a*/ 	.short	(.L_121 - .L_120)
.L_120:
        /*002c*/ 	.word	0x00000000
        /*0030*/ 	.short	0x0002
        /*0032*/ 	.short	0x0010
        /*0034*/ 	.byte	0x00, 0xf0, 0x11, 0x00


	//----- nvinfo : EIATTR_KPARAM_INFO
	.align		4
.L_121:
        /*0038*/ 	.byte	0x04, 0x17
        /*003a*/ 	.short	(.L_123 - .L_122)
.L_122:
        /*003c*/ 	.word	0x00000000
        /*0040*/ 	.short	0x0001
        /*0042*/ 	.short	0x0008
        /*0044*/ 	.byte	0x00, 0xf5, 0x21, 0x00


	//----- nvinfo : EIATTR_KPARAM_INFO
	.align		4
.L_123:
        /*0048*/ 	.byte	0x04, 0x17
        /*004a*/ 	.short	(.L_125 - .L_124)
.L_124:
        /*004c*/ 	.word	0x00000000
        /*0050*/ 	.short	0x0000
        /*0052*/ 	.short	0x0000
        /*0054*/ 	.byte	0x00, 0xf5, 0x21, 0x00


	//----- nvinfo : EIATTR_SPARSE_MMA_MASK
	.align		4
.L_125:
        /*0058*/ 	.byte	0x03, 0x50
        /*005a*/ 	.short	0x0000


	//----- nvinfo : EIATTR_MAXREG_COUNT
	.align		4
        /*005c*/ 	.byte	0x03, 0x1b
        /*005e*/ 	.short	0x00ff


	//----- nvinfo : EIATTR_MERCURY_ISA_VERSION
	.align		4
        /*0060*/ 	.byte	0x03, 0x5f
        /*0062*/ 	.short	0x0101


	//----- nvinfo : EIATTR_VRC_CTA_INIT_COUNT
	.align		4
        /*0064*/ 	.byte	0x02, 0x4a
	.zero		1
	.zero		1


	//----- nvinfo : EIATTR_EXIT_INSTR_OFFSETS
	.align		4
        /*0068*/ 	.byte	0x04, 0x1c
        /*006a*/ 	.short	(.L_127 - .L_126)


	//   ....[0]....
.L_126:
        /*006c*/ 	.word	0x00000130


	//   ....[1]....
        /*0070*/ 	.word	0x00000270


	//----- nvinfo : EIATTR_CBANK_PARAM_SIZE
	.align		4
.L_127:
        /*0074*/ 	.byte	0x03, 0x19
        /*0076*/ 	.short	0x001c


	//----- nvinfo : EIATTR_PARAM_CBANK
	.align		4
        /*0078*/ 	.byte	0x04, 0x0a
        /*007a*/ 	.short	(.L_129 - .L_128)
	.align		4
.L_128:
        /*007c*/ 	.word	index@(.nv.constant0._Z10maxPool2x2PfS_iii)
        /*0080*/ 	.short	0x0380
        /*0082*/ 	.short	0x001c


	//----- nvinfo : EIATTR_SW_WAR
	.align		4
.L_129:
        /*0084*/ 	.byte	0x04, 0x36
        /*0086*/ 	.short	(.L_131 - .L_130)
.L_130:
        /*0088*/ 	.word	0x00000008
.L_131:


//--------------------- .nv.info._Z6conv2dPfS_S_iiiii --------------------------
	.section	.nv.info._Z6conv2dPfS_S_iiiii,"",@"SHT_CUDA_INFO"
	.sectionflags	@""
	.align	4


	//----- nvinfo : EIATTR_CUDA_API_VERSION
	.align		4
        /*0000*/ 	.byte	0x04, 0x37
        /*0002*/ 	.short	(.L_133 - .L_132)
.L_132:
        /*0004*/ 	.word	0x00000082


	//----- nvinfo : EIATTR_KPARAM_INFO
	.align		4
.L_133:
        /*0008*/ 	.byte	0x04, 0x17
        /*000a*/ 	.short	(.L_135 - .L_134)
.L_134:
        /*000c*/ 	.word	0x00000000
        /*0010*/ 	.short	0x0007
        /*0012*/ 	.short	0x0028
        /*0014*/ 	.byte	0x00, 0xf0, 0x11, 0x00


	//----- nvinfo : EIATTR_KPARAM_INFO
	.align		4
.L_135:
        /*0018*/ 	.byte	0x04, 0x17
        /*001a*/ 	.short	(.L_137 - .L_136)
.L_136:
        /*001c*/ 	.word	0x00000000
        /*0020*/ 	.short	0x0006
        /*0022*/ 	.short	0x0024
        /*0024*/ 	.byte	0x00, 0xf0, 0x11, 0x00


	//----- nvinfo : EIATTR_KPARAM_INFO
	.align		4
.L_137:
        /*0028*/ 	.byte	0x04, 0x17
        /*002a*/ 	.short	(.L_139 - .L_138)
.L_138:
        /*002c*/ 	.word	0x00000000
        /*0030*/ 	.short	0x0005
        /*0032*/ 	.short	0x0020
        /*0034*/ 	.byte	0x00, 0xf0, 0x11, 0x00


	//----- nvinfo : EIATTR_KPARAM_INFO
	.align		4
.L_139:
        /*0038*/ 	.byte	0x04, 0x17
        /*003a*/ 	.short	(.L_141 - .L_140)
.L_140:
        /*003c*/ 	.word	0x00000000
        /*0040*/ 	.short	0x0004
        /*0042*/ 	.short	0x001c
        /*0044*/ 	.byte	0x00, 0xf0, 0x11, 0x00


	//----- nvinfo : EIATTR_KPARAM_INFO
	.align		4
.L_141:
        /*0048*/ 	.byte	0x04, 0x17
        /*004a*/ 	.short	(.L_143 - .L_142)
.L_142:
        /*004c*/ 	.word	0x00000000
        /*0050*/ 	.short	0x0003
        /*0052*/ 	.short	0x0018
        /*0054*/ 	.byte	0x00, 0xf0, 0x11, 0x00


	//----- nvinfo : EIATTR_KPARAM_INFO
	.align		4
.L_143:
        /*0058*/ 	.byte	0x04, 0x17
        /*005a*/ 	.short	(.L_145 - .L_144)
.L_144:
        /*005c*/ 	.word	0x00000000
        /*0060*/ 	.short	0x0002
        /*0062*/ 	.short	0x0010
        /*0064*/ 	.byte	0x00, 0xf5, 0x21, 0x00


	//----- nvinfo : EIATTR_KPARAM_INFO
	.align		4
.L_145:
        /*0068*/ 	.byte	0x04, 0x17
        /*006a*/ 	.short	(.L_147 - .L_146)
.L_146:
        /*006c*/ 	.word	0x00000000
        /*0070*/ 	.short	0x0001
        /*0072*/ 	.short	0x0008
        /*0074*/ 	.byte	0x00, 0xf5, 0x21, 0x00


	//----- nvinfo : EIATTR_KPARAM_INFO
	.align		4
.L_147:
        /*0078*/ 	.byte	0x04, 0x17
        /*007a*/ 	.short	(.L_149 - .L_148)
.L_148:
        /*007c*/ 	.word	0x00000000
        /*0080*/ 	.short	0x0000
        /*0082*/ 	.short	0x0000
        /*0084*/ 	.byte	0x00, 0xf5, 0x21, 0x00


	//----- nvinfo : EIATTR_SPARSE_MMA_MASK
	.align		4
.L_149:
        /*0088*/ 	.byte	0x03, 0x50
        /*008a*/ 	.short	0x0000


	//----- nvinfo : EIATTR_MAXREG_COUNT
	.align		4
        /*008c*/ 	.byte	0x03, 0x1b
        /*008e*/ 	.short	0x00ff


	//----- nvinfo : EIATTR_MERCURY_ISA_VERSION
	.align		4
        /*0090*/ 	.byte	0x03, 0x5f
        /*0092*/ 	.short	0x0101


	//----- nvinfo : EIATTR_VRC_CTA_INIT_COUNT
	.align		4
        /*0094*/ 	.byte	0x02, 0x4a
	.zero		1
	.zero		1


	//----- nvinfo : EIATTR_EXIT_INSTR_OFFSETS
	.align		4
        /*0098*/ 	.byte	0x04, 0x1c
        /*009a*/ 	.short	(.L_151 - .L_150)


	//   ....[0]....
.L_150:
        /*009c*/ 	.word	0x00000120


	//   ....[1]....
        /*00a0*/ 	.word	0x00000c00


	//----- nvinfo : EIATTR_CBANK_PARAM_SIZE
	.align		4
.L_151:
        /*00a4*/ 	.byte	0x03, 0x19
        /*00a6*/ 	.short	0x002c


	//----- nvinfo : EIATTR_PARAM_CBANK
	.align		4
        /*00a8*/ 	.byte	0x04, 0x0a
        /*00aa*/ 	.short	(.L_153 - .L_152)
	.align		4
.L_152:
        /*00ac*/ 	.word	index@(.nv.constant0._Z6conv2dPfS_S_iiiii)
        /*00b0*/ 	.short	0x0380
        /*00b2*/ 	.short	0x002c


	//----- nvinfo : EIATTR_SW_WAR
	.align		4
.L_153:
        /*00b4*/ 	.byte	0x04, 0x36
        /*00b6*/ 	.short	(.L_155 - .L_154)
.L_154:
        /*00b8*/ 	.word	0x00000008
.L_155:


//--------------------- .nv.info._Z11addBiasReLUPfS_S_ii --------------------------
	.section	.nv.info._Z11addBiasReLUPfS_S_ii,"",@"SHT_CUDA_INFO"
	.sectionflags	@""
	.align	4


	//----- nvinfo : EIATTR_CUDA_API_VERSION
	.align		4
        /*0000*/ 	.byte	0x04, 0x37
        /*0002*/ 	.short	(.L_157 - .L_156)
.L_156:
        /*0004*/ 	.word	0x00000082


	//----- nvinfo : EIATTR_KPARAM_INFO
	.align		4
.L_157:
        /*0008*/ 	.byte	0x04, 0x17
        /*000a*/ 	.short	(.L_159 - .L_158)
.L_158:
        /*000c*/ 	.word	0x00000000
        /*0010*/ 	.short	0x0004
        /*0012*/ 	.short	0x001c
        /*0014*/ 	.byte	0x00, 0xf0, 0x11, 0x00


	//----- nvinfo : EIATTR_KPARAM_INFO
	.align		4
.L_159:
        /*0018*/ 	.byte	0x04, 0x17
        /*001a*/ 	.short	(.L_161 - .L_160)
.L_160:
        /*001c*/ 	.word	0x00000000
        /*0020*/ 	.short	0x0003
        /*0022*/ 	.short	0x0018
        /*0024*/ 	.byte	0x00, 0xf0, 0x11, 0x00


	//----- nvinfo : EIATTR_KPARAM_INFO
	.align		4
.L_161:
        /*0028*/ 	.byte	0x04, 0x17
        /*002a*/ 	.short	(.L_163 - .L_162)
.L_162:
        /*002c*/ 	.word	0x00000000
        /*0030*/ 	.short	0x0002
        /*0032*/ 	.short	0x0010
        /*0034*/ 	.byte	0x00, 0xf5, 0x21, 0x00


	//----- nvinfo : EIATTR_KPARAM_INFO
	.align		4
.L_163:
        /*0038*/ 	.byte	0x04, 0x17
        /*003a*/ 	.short	(.L_165 - .L_164)
.L_164:
        /*003c*/ 	.word	0x00000000
        /*0040*/ 	.short	0x0001
        /*0042*/ 	.short	0x0008
        /*0044*/ 	.byte	0x00, 0xf5, 0x21, 0x00


	//----- nvinfo : EIATTR_KPARAM_INFO
	.align		4
.L_165:
        /*0048*/ 	.byte	0x04, 0x17
        /*004a*/ 	.short	(.L_167 - .L_166)
.L_166:
        /*004c*/ 	.word	0x00000000
        /*0050*/ 	.short	0x0000
        /*0052*/ 	.short	0x0000
        /*0054*/ 	.byte	0x00, 0xf5, 0x21, 0x00


	//----- nvinfo : EIATTR_SPARSE_MMA_MASK
	.align		4
.L_167:
        /*0058*/ 	.byte	0x03, 0x50
        /*005a*/ 	.short	0x0000


	//----- nvinfo : EIATTR_MAXREG_COUNT
	.align		4
        /*005c*/ 	.byte	0x03, 0x1b
        /*005e*/ 	.short	0x00ff


	//----- nvinfo : EIATTR_MERCURY_ISA_VERSION
	.align		4
        /*0060*/ 	.byte	0x03, 0x5f
        /*0062*/ 	.short	0x0101


	//----- nvinfo : EIATTR_VRC_CTA_INIT_COUNT
	.align		4
        /*0064*/ 	.byte	0x02, 0x4a
	.zero		1
	.zero		1


	//----- nvinfo : EIATTR_EXIT_INSTR_OFFSETS
	.align		4
        /*0068*/ 	.byte	0x04, 0x1c
        /*006a*/ 	.short	(.L_169 - .L_168)


	//   ....[0]....
.L_168:
        /*006c*/ 	.word	0x000000c0


	//   ....[1]....
        /*0070*/ 	.word	0x000001a0


	//----- nvinfo : EIATTR_CBANK_PARAM_SIZE
	.align		4
.L_169:
        /*0074*/ 	.byte	0x03, 0x19
        /*0076*/ 	.short	0x0020


	//----- nvinfo : EIATTR_PARAM_CBANK
	.align		4
        /*0078*/ 	.byte	0x04, 0x0a
        /*007a*/ 	.short	(.L_171 - .L_170)
	.align		4
.L_170:
        /*007c*/ 	.word	index@(.nv.constant0._Z11addBiasReLUPfS_S_ii)
        /*0080*/ 	.short	0x0380
        /*0082*/ 	.short	0x0020


	//----- nvinfo : EIATTR_SW_WAR
	.align		4
.L_171:
        /*0084*/ 	.byte	0x04, 0x36
        /*0086*/ 	.short	(.L_173 - .L_172)
.L_172:
        /*0088*/ 	.word	0x00000008
.L_173:


//--------------------- .nv.info._Z14matrixMultiplyPfS_S_iii --------------------------
	.section	.nv.info._Z14matrixMultiplyPfS_S_iii,"",@"SHT_CUDA_INFO"
	.sectionflags	@""
	.align	4


	//----- nvinfo : EIATTR_CUDA_API_VERSION
	.align		4
        /*0000*/ 	.byte	0x04, 0x37
        /*0002*/ 	.short	(.L_175 - .L_174)
.L_174:
        /*0004*/ 	.word	0x00000082


	//----- nvinfo : EIATTR_KPARAM_INFO
	.align		4
.L_175:
        /*0008*/ 	.byte	0x04, 0x17
        /*000a*/ 	.short	(.L_177 - .L_176)
.L_176:
        /*000c*/ 	.word	0x00000000
        /*0010*/ 	.short	0x0005
        /*0012*/ 	.short	0x0020
        /*0014*/ 	.byte	0x00, 0xf0, 0x11, 0x00


	//----- nvinfo : EIATTR_KPARAM_INFO
	.align		4
.L_177:
        /*0018*/ 	.byte	0x04, 0x17
        /*001a*/ 	.short	(.L_179 - .L_178)
.L_178:
        /*001c*/ 	.word	0x00000000
        /*0020*/ 	.short	0x0004
        /*0022*/ 	.short	0x001c
        /*0024*/ 	.byte	0x00, 0xf0, 0x11, 0x00


	//----- nvinfo : EIATTR_KPARAM_INFO
	.align		4
.L_179:
        /*0028*/ 	.byte	0x04, 0x17
        /*002a*/ 	.short	(.L_181 - .L_180)
.L_180:
        /*002c*/ 	.word	0x00000000
        /*0030*/ 	.short	0x0003
        /*0032*/ 	.short	0x0018
        /*0034*/ 	.byte	0x00, 0xf0, 0x11, 0x00


	//----- nvinfo : EIATTR_KPARAM_INFO
	.align		4
.L_181:
        /*0038*/ 	.byte	0x04, 0x17
        /*003a*/ 	.short	(.L_183 - .L_182)
.L_182:
        /*003c*/ 	.word	0x00000000
        /*0040*/ 	.short	0x0002
        /*0042*/ 	.short	0x0010
        /*0044*/ 	.byte	0x00, 0xf5, 0x21, 0x00


	//----- nvinfo : EIATTR_KPARAM_INFO
	.align		4
.L_183:
        /*0048*/ 	.byte	0x04, 0x17
        /*004a*/ 	.short	(.L_185 - .L_184)
.L_184:
        /*004c*/ 	.word	0x00000000
        /*0050*/ 	.short	0x0001
        /*0052*/ 	.short	0x0008
        /*0054*/ 	.byte	0x00, 0xf5, 0x21, 0x00


	//----- nvinfo : EIATTR_KPARAM_INFO
	.align		4
.L_185:
        /*0058*/ 	.byte	0x04, 0x17
        /*005a*/ 	.short	(.L_187 - .L_186)
.L_186:
        /*005c*/ 	.word	0x00000000
        /*0060*/ 	.short	0x0000
        /*0062*/ 	.short	0x0000
        /*0064*/ 	.byte	0x00, 0xf5, 0x21, 0x00


	//----- nvinfo : EIATTR_SPARSE_MMA_MASK
	.align		4
.L_187:
        /*0068*/ 	.byte	0x03, 0x50
        /*006a*/ 	.short	0x0000


	//----- nvinfo : EIATTR_MAXREG_COUNT
	.align		4
        /*006c*/ 	.byte	0x03, 0x1b
        /*006e*/ 	.short	0x00ff


	//----- nvinfo : EIATTR_MERCURY_ISA_VERSION
	.align		4
        /*0070*/ 	.byte	0x03, 0x5f
        /*0072*/ 	.short	0x0101


	//----- nvinfo : EIATTR_VRC_CTA_INIT_COUNT
	.align		4
        /*0074*/ 	.byte	0x02, 0x4a
	.zero		1
	.zero		1


	//----- nvinfo : EIATTR_EXIT_INSTR_OFFSETS
	.align		4
        /*0078*/ 	.byte	0x04, 0x1c
        /*007a*/ 	.short	(.L_189 - .L_188)


	//   ....[0]....
.L_188:
        /*007c*/ 	.word	0x000000d0


	//   ....[1]....
        /*0080*/ 	.word	0x000008f0


	//----- nvinfo : EIATTR_CBANK_PARAM_SIZE
	.align		4
.L_189:
        /*0084*/ 	.byte	0x03, 0x19
        /*0086*/ 	.short	0x0024


	//----- nvinfo : EIATTR_PARAM_CBANK
	.align		4
        /*0088*/ 	.byte	0x04, 0x0a
        /*008a*/ 	.short	(.L_191 - .L_190)
	.align		4
.L_190:
        /*008c*/ 	.word	index@(.nv.constant0._Z14matrixMultiplyPfS_S_iii)
        /*0090*/ 	.short	0x0380
        /*0092*/ 	.short	0x0024


	//----- nvinfo : EIATTR_SW_WAR
	.align		4
.L_191:
        /*0094*/ 	.byte	0x04, 0x36
        /*0096*/ 	.short	(.L_193 - .L_192)
.L_192:
        /*0098*/ 	.word	0x00000008
.L_193:


//--------------------- .nv.info._Z16crossEntropyLossPfPiS_ii --------------------------
	.section	.nv.info._Z16crossEntropyLossPfPiS_ii,"",@"SHT_CUDA_INFO"
	.sectionflags	@""
	.align	4


	//----- nvinfo : EIATTR_CUDA_API_VERSION
	.align		4
        /*0000*/ 	.byte	0x04, 0x37
        /*0002*/ 	.short	(.L_195 - .L_194)
.L_194:
        /*0004*/ 	.word	0x00000082


	//----- nvinfo : EIATTR_KPARAM_INFO
	.align		4
.L_195:
        /*0008*/ 	.byte	0x04, 0x17
        /*000a*/ 	.short	(.L_197 - .L_196)
.L_196:
        /*000c*/ 	.word	0x00000000
        /*0010*/ 	.short	0x0004
        /*0012*/ 	.short	0x001c
        /*0014*/ 	.byte	0x00, 0xf0, 0x11, 0x00


	//----- nvinfo : EIATTR_KPARAM_INFO
	.align		4
.L_197:
        /*0018*/ 	.byte	0x04, 0x17
        /*001a*/ 	.short	(.L_199 - .L_198)
.L_198:
        /*001c*/ 	.word	0x00000000
        /*0020*/ 	.short	0x0003
        /*0022*/ 	.short	0x0018
        /*0024*/ 	.byte	0x00, 0xf0, 0x11, 0x00


	//----- nvinfo : EIATTR_KPARAM_INFO
	.align		4
.L_199:
        /*0028*/ 	.byte	0x04, 0x17
        /*002a*/ 	.short	(.L_201 - .L_200)
.L_200:
        /*002c*/ 	.word	0x00000000
        /*0030*/ 	.short	0x0002
        /*0032*/ 	.short	0x0010
        /*0034*/ 	.byte	0x00, 0xf5, 0x21, 0x00


	//----- nvinfo : EIATTR_KPARAM_INFO
	.align		4
.L_201:
        /*0038*/ 	.byte	0x04, 0x17
        /*003a*/ 	.short	(.L_203 - .L_202)
.L_202:
        /*003c*/ 	.word	0x00000000
        /*0040*/ 	.short	0x0001
        /*0042*/ 	.short	0x0008
        /*0044*/ 	.byte	0x00, 0xf5, 0x21, 0x00


	//----- nvinfo : EIATTR_KPARAM_INFO
	.align		4
.L_203:
        /*0048*/ 	.byte	0x04, 0x17
        /*004a*/ 	.short	(.L_205 - .L_204)
.L_204:
        /*004c*/ 	.word	0x00000000
        /*0050*/ 	.short	0x0000
        /*0052*/ 	.short	0x0000
        /*0054*/ 	.byte	0x00, 0xf5, 0x21, 0x00


	//----- nvinfo : EIATTR_SPARSE_MMA_MASK
	.align		4
.L_205:
        /*0058*/ 	.byte	0x03, 0x50
        /*005a*/ 	.short	0x0000


	//----- nvinfo : EIATTR_MAXREG_COUNT
	.align		4
        /*005c*/ 	.byte	0x03, 0x1b
        /*005e*/ 	.short	0x00ff


	//----- nvinfo : EIATTR_MERCURY_ISA_VERSION
	.align		4
        /*0060*/ 	.byte	0x03, 0x5f
        /*0062*/ 	.short	0x0101


	//----- nvinfo : EIATTR_VRC_CTA_INIT_COUNT
	.align		4
        /*0064*/ 	.byte	0x02, 0x4a
	.zero		1
	.zero		1


	//----- nvinfo : EIATTR_EXIT_INSTR_OFFSETS
	.align		4
        /*0068*/ 	.byte	0x04, 0x1c
        /*006a*/ 	.short	(.L_207 - .L_206)


	//   ....[0]....
.L_206:
        /*006c*/ 	.word	0x00000070


	//   ....[1]....
        /*0070*/ 	.word	0x00000370


	//----- nvinfo : EIATTR_CRS_STACK_SIZE
	.align		4
.L_207:
        /*0074*/ 	.byte	0x04, 0x1e
        /*0076*/ 	.short	(.L_209 - .L_208)
.L_208:
        /*0078*/ 	.word	0x00000000


	//----- nvinfo : EIATTR_CBANK_PARAM_SIZE
	.align		4
.L_209:
        /*007c*/ 	.byte	0x03, 0x19
        /*007e*/ 	.short	0x0020


	//----- nvinfo : EIATTR_PARAM_CBANK
	.align		4
        /*0080*/ 	.byte	0x04, 0x0a
        /*0082*/ 	.short	(.L_211 - .L_210)
	.align		4
.L_210:
        /*0084*/ 	.word	index@(.nv.constant0._Z16crossEntropyLossPfPiS_ii)
        /*0088*/ 	.short	0x0380
        /*008a*/ 	.short	0x0020


	//----- nvinfo : EIATTR_SW_WAR
	.align		4
.L_211:
        /*008c*/ 	.byte	0x04, 0x36
        /*008e*/ 	.short	(.L_213 - .L_212)
.L_212:
        /*0090*/ 	.word	0x00000008
.L_213:


//--------------------- .nv.info._Z14softmaxForwardPfS_ii --------------------------
	.section	.nv.info._Z14softmaxForwardPfS_ii,"",@"SHT_CUDA_INFO"
	.sectionflags	@""
	.align	4


	//----- nvinfo : EIATTR_CUDA_API_VERSION
	.align		4
        /*0000*/ 	.byte	0x04, 0x37
        /*0002*/ 	.short	(.L_215 - .L_214)
.L_214:
        /*0004*/ 	.word	0x00000082


	//----- nvinfo : EIATTR_KPARAM_INFO
	.align		4
.L_215:
        /*0008*/ 	.byte	0x04, 0x17
        /*000a*/ 	.short	(.L_217 - .L_216)
.L_216:
        /*000c*/ 	.word	0x00000000
        /*0010*/ 	.short	0x0003
        /*0012*/ 	.short	0x0014
        /*0014*/ 	.byte	0x00, 0xf0, 0x11, 0x00


	//----- nvinfo : EIATTR_KPARAM_INFO
	.align		4
.L_217:
        /*0018*/ 	.byte	0x04, 0x17
        /*001a*/ 	.short	(.L_219 - .L_218)
.L_218:
        /*001c*/ 	.word	0x00000000
        /*0020*/ 	.short	0x0002
        /*0022*/ 	.short	0x0010
        /*0024*/ 	.byte	0x00, 0xf0, 0x11, 0x00


	//----- nvinfo : EIATTR_KPARAM_INFO
	.align		4
.L_219:
        /*0028*/ 	.byte	0x04, 0x17
        /*002a*/ 	.short	(.L_221 - .L_220)
.L_220:
        /*002c*/ 	.word	0x00000000
        /*0030*/ 	.short	0x0001
        /*0032*/ 	.short	0x0008
        /*0034*/ 	.byte	0x00, 0xf5, 0x21, 0x00


	//----- nvinfo : EIATTR_KPARAM_INFO
	.align		4
.L_221:
        /*0038*/ 	.byte	0x04, 0x17
        /*003a*/ 	.short	(.L_223 - .L_222)
.L_222:
        /*003c*/ 	.word	0x00000000
        /*0040*/ 	.short	0x0000
        /*0042*/ 	.short	0x0000
        /*0044*/ 	.byte	0x00, 0xf5, 0x21, 0x00


	//----- nvinfo : EIATTR_SPARSE_MMA_MASK
	.align		4
.L_223:
        /*0048*/ 	.byte	0x03, 0x50
        /*004a*/ 	.short	0x0000


	//----- nvinfo : EIATTR_MAXREG_COUNT
	.align		4
        /*004c*/ 	.byte	0x03, 0x1b
        /*004e*/ 	.short	0x00ff


	//----- nvinfo : EIATTR_MERCURY_ISA_VERSION
	.align		4
        /*0050*/ 	.byte	0x03, 0x5f
        /*0052*/ 	.short	0x0101


	//----- nvinfo : EIATTR_VRC_CTA_INIT_COUNT
	.align		4
        /*0054*/ 	.byte	0x02, 0x4a
	.zero		1
	.zero		1


	//----- nvinfo : EIATTR_EXIT_INSTR_OFFSETS
	.align		4
        /*0058*/ 	.byte	0x04, 0x1c
        /*005a*/ 	.short	(.L_225 - .L_224)


	//   ....[0]....
.L_224:
        /*005c*/ 	.word	0x00000070


	//   ....[1]....
        /*0060*/ 	.word	0x000015a0


	//   ....[2]....
        /*0064*/ 	.word	0x00002640


	//   ....[3]....
        /*0068*/ 	.word	0x00002ea0


	//   ....[4]....
        /*006c*/ 	.word	0x00003320


	//   ....[5]....
        /*0070*/ 	.word	0x000034a0


	//----- nvinfo : EIATTR_CRS_STACK_SIZE
	.align		4
.L_225:
        /*0074*/ 	.byte	0x04, 0x1e
        /*0076*/ 	.short	(.L_227 - .L_226)
.L_226:
        /*0078*/ 	.word	0x00000000


	//----- nvinfo : EIATTR_CBANK_PARAM_SIZE
	.align		4
.L_227:
        /*007c*/ 	.byte	0x03, 0x19
        /*007e*/ 	.short	0x0018


	//----- nvinfo : EIATTR_PARAM_CBANK
	.align		4
        /*0080*/ 	.byte	0x04, 0x0a
        /*0082*/ 	.short	(.L_229 - .L_228)
	.align		4
.L_228:
        /*0084*/ 	.word	index@(.nv.constant0._Z14softmaxForwardPfS_ii)
        /*0088*/ 	.short	0x0380
        /*008a*/ 	.short	0x0018


	//----- nvinfo : EIATTR_SW_WAR
	.align		4
.L_229:
        /*008c*/ 	.byte	0x04, 0x36
        /*008e*/ 	.short	(.L_231 - .L_230)
.L_230:
        /*0090*/ 	.word	0x00000008
.L_231:


//--------------------- .nv.info._Z27logisticRegressionGradientsPfS_S_S_S_i --------------------------
	.section	.nv.info._Z27logisticRegressionGradientsPfS_S_S_S_i,"",@"SHT_CUDA_INFO"
	.sectionflags	@""
	.align	4


	//----- nvinfo : EIATTR_CUDA_API_VERSION
	.align		4
        /*0000*/ 	.byte	0x04, 0x37
        /*0002*/ 	.short	(.L_233 - .L_232)
.L_232:
        /*0004*/ 	.word	0x00000082


	//----- nvinfo : EIATTR_KPARAM_INFO
	.align		4
.L_233:
        /*0008*/ 	.byte	0x04, 0x17
        /*000a*/ 	.short	(.L_235 - .L_234)
.L_234:
        /*000c*/ 	.word	0x00000000
        /*0010*/ 	.short	0x0005
        /*0012*/ 	.short	0x0028
        /*0014*/ 	.byte	0x00, 0xf0, 0x11, 0x00


	//----- nvinfo : EIATTR_KPARAM_INFO
	.align		4
.L_235:
        /*0018*/ 	.byte	0x04, 0x17
        /*001a*/ 	.short	(.L_237 - .L_236)
.L_236:
        /*001c*/ 	.word	0x00000000
        /*0020*/ 	.short	0x0004
        /*0022*/ 	.short	0x0020
        /*0024*/ 	.byte	0x00, 0xf5, 0x21, 0x00


	//----- nvinfo : EIATTR_KPARAM_INFO
	.align		4
.L_237:
        /*0028*/ 	.byte	0x04, 0x17
        /*002a*/ 	.short	(.L_239 - .L_238)
.L_238:
        /*002c*/ 	.word	0x00000000
        /*0030*/ 	.short	0x0003
        /*0032*/ 	.short	0x0018
        /*0034*/ 	.byte	0x00, 0xf5, 0x21, 0x00


	//----- nvinfo : EIATTR_KPARAM_INFO
	.align		4
.L_239:
        /*0038*/ 	.byte	0x04, 0x17
        /*003a*/ 	.short	(.L_241 - .L_240)
.L_240:
        /*003c*/ 	.word	0x00000000
        /*0040*/ 	.short	0x0002
        /*0042*/ 	.short	0x0010
        /*0044*/ 	.byte	0x00, 0xf5, 0x21, 0x00


	//----- nvinfo : EIATTR_KPARAM_INFO
	.align		4
.L_241:
        /*0048*/ 	.byte	0x04, 0x17
        /*004a*/ 	.short	(.L_243 - .L_242)
.L_242:
        /*004c*/ 	.word	0x00000000
        /*0050*/ 	.short	0x0001
        /*0052*/ 	.short	0x0008
        /*0054*/ 	.byte	0x00, 0xf5, 0x21, 0x00


	//----- nvinfo : EIATTR_KPARAM_INFO
	.align		4
.L_243:
        /*0058*/ 	.byte	0x04, 0x17
        /*005a*/ 	.short	(.L_245 - .L_244)
.L_244:
        /*005c*/ 	.word	0x00000000
        /*0060*/ 	.short	0x0000
        /*0062*/ 	.short	0x0000
        /*0064*/ 	.byte	0x00, 0xf5, 0x21, 0x00


	//----- nvinfo : EIATTR_SPARSE_MMA_MASK
	.align		4
.L_245:
        /*0068*/ 	.byte	0x03, 0x50
        /*006a*/ 	.short	0x0000


	//----- nvinfo : EIATTR_MAXREG_COUNT
	.align		4
        /*006c*/ 	.byte	0x03, 0x1b
        /*006e*/ 	.short	0x00ff


	//----- nvinfo : EIATTR_MERCURY_ISA_VERSION
	.align		4
        /*0070*/ 	.byte	0x03, 0x5f
        /*0072*/ 	.short	0x0101


	//----- nvinfo : EIATTR_VRC_CTA_INIT_COUNT
	.align		4
        /*0074*/ 	.byte	0x02, 0x4a
	.zero		1
	.zero		1


	//----- nvinfo : EIATTR_EXIT_INSTR_OFFSETS
	.align		4
        /*0078*/ 	.byte	0x04, 0x1c
        /*007a*/ 	.short	(.L_247 - .L_246)


	//   ....[0]....
.L_246:
        /*007c*/ 	.word	0x00000070


	//   ....[1]....
        /*0080*/ 	.word	0x00000340


	//----- nvinfo : EIATTR_CRS_STACK_SIZE
	.align		4
.L_247:
        /*0084*/ 	.byte	0x04, 0x1e
        /*0086*/ 	.short	(.L_249 - .L_248)
.L_248:
        /*0088*/ 	.word	0x00000000


	//----- nvinfo : EIATTR_CBANK_PARAM_SIZE
	.align		4
.L_249:
        /*008c*/ 	.byte	0x03, 0x19
        /*008e*/ 	.short	0x002c


	//----- nvinfo : EIATTR_PARAM_CBANK
	.align		4
        /*0090*/ 	.byte	0x04, 0x0a
        /*0092*/ 	.short	(.L_251 - .L_250)
	.align		4
.L_250:
        /*0094*/ 	.word	index@(.nv.constant0._Z27logisticRegressionGradientsPfS_S_S_S_i)
        /*0098*/ 	.short	0x0380
        /*009a*/ 	.short	0x002c


	//----- nvinfo : EIATTR_SW_WAR
	.align		4
.L_251:
        /*009c*/ 	.byte	0x04, 0x36
        /*009e*/ 	.short	(.L_253 - .L_252)
.L_252:
        /*00a0*/ 	.word	0x00000008
.L_253:


//--------------------- .nv.info._Z22binaryCrossEntropyLossPfS_S_i --------------------------
	.section	.nv.info._Z22binaryCrossEntropyLossPfS_S_i,"",@"SHT_CUDA_INFO"
	.sectionflags	@""
	.align	4


	//----- nvinfo : EIATTR_CUDA_API_VERSION
	.align		4
        /*0000*/ 	.byte	0x04, 0x37
        /*0002*/ 	.short	(.L_255 - .L_254)
.L_254:
        /*0004*/ 	.word	0x00000082


	//----- nvinfo : EIATTR_KPARAM_INFO
	.align		4
.L_255:
        /*0008*/ 	.byte	0x04, 0x17
        /*000a*/ 	.short	(.L_257 - .L_256)
.L_256:
        /*000c*/ 	.word	0x00000000
        /*0010*/ 	.short	0x0003
        /*0012*/ 	.short	0x0018
        /*0014*/ 	.byte	0x00, 0xf0, 0x11, 0x00


	//----- nvinfo : EIATTR_KPARAM_INFO
	.align		4
.L_257:
        /*0018*/ 	.byte	0x04, 0x17
        /*001a*/ 	.short	(.L_259 - .L_258)
.L_258:
        /*001c*/ 	.word	0x00000000
        /*0020*/ 	.short	0x0002
        /*0022*/ 	.short	0x0010
        /*0024*/ 	.byte	0x00, 0xf5, 0x21, 0x00


	//----- nvinfo : EIATTR_KPARAM_INFO
	.align		4
.L_259:
        /*0028*/ 	.byte	0x04, 0x17
        /*002a*/ 	.short	(.L_261 - .L_260)
.L_260:
        /*002c*/ 	.word	0x00000000
        /*0030*/ 	.short	0x0001
        /*0032*/ 	.short	0x0008
        /*0034*/ 	.byte	0x00, 0xf5, 0x21, 0x00


	//----- nvinfo : EIATTR_KPARAM_INFO
	.align		4
.L_261:
        /*0038*/ 	.byte	0x04, 0x17
        /*003a*/ 	.short	(.L_263 - .L_262)
.L_262:
        /*003c*/ 	.word	0x00000000
        /*0040*/ 	.short	0x0000
        /*0042*/ 	.short	0x0000
        /*0044*/ 	.byte	0x00, 0xf5, 0x21, 0x00


	//----- nvinfo : EIATTR_SPARSE_MMA_MASK
	.align		4
.L_263:
        /*0048*/ 	.byte	0x03, 0x50
        /*004a*/ 	.short	0x0000


	//----- nvinfo : EIATTR_MAXREG_COUNT
	.align		4
        /*004c*/ 	.byte	0x03, 0x1b
        /*004e*/ 	.short	0x00ff


	//----- nvinfo : EIATTR_MERCURY_ISA_VERSION
	.align		4
        /*0050*/ 	.byte	0x03, 0x5f
        /*0052*/ 	.short	0x0101


	//----- nvinfo : EIATTR_VRC_CTA_INIT_COUNT
	.align		4
        /*0054*/ 	.byte	0x02, 0x4a
	.zero		1
	.zero		1


	//----- nvinfo : EIATTR_EXIT_INSTR_OFFSETS
	.align		4
        /*0058*/ 	.byte	0x04, 0x1c
        /*005a*/ 	.short	(.L_265 - .L_264)


	//   ....[0]....
.L_264:
        /*005c*/ 	.word	0x00000070


	//   ....[1]....
        /*0060*/ 	.word	0x00000520


	//----- nvinfo : EIATTR_CRS_STACK_SIZE
	.align		4
.L_265:
        /*0064*/ 	.byte	0x04, 0x1e
        /*0066*/ 	.short	(.L_267 - .L_266)
.L_266:
        /*0068*/ 	.word	0x00000000


	//----- nvinfo : EIATTR_CBANK_PARAM_SIZE
	.align		4
.L_267:
        /*006c*/ 	.byte	0x03, 0x19
        /*006e*/ 	.short	0x001c


	//----- nvinfo : EIATTR_PARAM_CBANK
	.align		4
        /*0070*/ 	.byte	0x04, 0x0a
        /*0072*/ 	.short	(.L_269 - .L_268)
	.align		4
.L_268:
        /*0074*/ 	.word	index@(.nv.constant0._Z22binaryCrossEntropyLossPfS_S_i)
        /*0078*/ 	.short	0x0380
        /*007a*/ 	.short	0x001c


	//----- nvinfo : EIATTR_SW_WAR
	.align		4
.L_269:
        /*007c*/ 	.byte	0x04, 0x36
        /*007e*/ 	.short	(.L_271 - .L_270)
.L_270:
        /*0080*/ 	.word	0x00000008
.L_271:


//--------------------- .nv.info._Z25logisticRegressionForwardPfS_ffi --------------------------
	.section	.nv.info._Z25logisticRegressionForwardPfS_ffi,"",@"SHT_CUDA_INFO"
	.sectionflags	@""
	.align	4


	//----- nvinfo : EIATTR_CUDA_API_VERSION
	.align		4
        /*0000*/ 	.byte	0x04, 0x37
        /*0002*/ 	.short	(.L_273 - .L_272)
.L_272:
        /*0004*/ 	.word	0x00000082


	//----- nvinfo : EIATTR_KPARAM_INFO
	.align		4
.L_273:
        /*0008*/ 	.byte	0x04, 0x17
        /*000a*/ 	.short	(.L_275 - .L_274)
.L_274:
        /*000c*/ 	.word	0x00000000
        /*0010*/ 	.short	0x0004
        /*0012*/ 	.short	0x0018
        /*0014*/ 	.byte	0x00, 0xf0, 0x11, 0x00


	//----- nvinfo : EIATTR_KPARAM_INFO
	.align		4
.L_275:
        /*0018*/ 	.byte	0x04, 0x17
        /*001a*/ 	.short	(.L_277 - .L_276)
.L_276:
        /*001c*/ 	.word	0x00000000
        /*0020*/ 	.short	0x0003
        /*0022*/ 	.short	0x0014
        /*0024*/ 	.byte	0x00, 0xf0, 0x11, 0x00


	//----- nvinfo : EIATTR_KPARAM_INFO
	.align		4
.L_277:
        /*0028*/ 	.byte	0x04, 0x17
        /*002a*/ 	.short	(.L_279 - .L_278)
.L_278:
        /*002c*/ 	.word	0x00000000
        /*0030*/ 	.short	0x0002
        /*0032*/ 	.short	0x0010
        /*0034*/ 	.byte	0x00, 0xf0, 0x11, 0x00


	//----- nvinfo : EIATTR_KPARAM_INFO
	.align		4
.L_279:
        /*0038*/ 	.byte	0x04, 0x17
        /*003a*/ 	.short	(.L_281 - .L_280)
.L_280:
        /*003c*/ 	.word	0x00000000
        /*0040*/ 	.short	0x0001
        /*0042*/ 	.short	0x0008
        /*0044*/ 	.byte	0x00, 0xf5, 0x21, 0x00


	//----- nvinfo : EIATTR_KPARAM_INFO
	.align		4
.L_281:
        /*0048*/ 	.byte	0x04, 0x17
        /*004a*/ 	.short	(.L_283 - .L_282)
.L_282:
        /*004c*/ 	.word	0x00000000
        /*0050*/ 	.short	0x0000
        /*0052*/ 	.short	0x0000
        /*0054*/ 	.byte	0x00, 0xf5, 0x21, 0x00


	//----- nvinfo : EIATTR_SPARSE_MMA_MASK
	.align		4
.L_283:
        /*0058*/ 	.byte	0x03, 0x50
        /*005a*/ 	.short	0x0000


	//----- nvinfo : EIATTR_MAXREG_COUNT
	.align		4
        /*005c*/ 	.byte	0x03, 0x1b
        /*005e*/ 	.short	0x00ff


	//----- nvinfo : EIATTR_MERCURY_ISA_VERSION
	.align		4
        /*0060*/ 	.byte	0x03, 0x5f
        /*0062*/ 	.short	0x0101


	//----- nvinfo : EIATTR_VRC_CTA_INIT_COUNT
	.align		4
        /*0064*/ 	.byte	0x02, 0x4a
	.zero		1
	.zero		1


	//----- nvinfo : EIATTR_EXIT_INSTR_OFFSETS
	.align		4
        /*0068*/ 	.byte	0x04, 0x1c
        /*006a*/ 	.short	(.L_285 - .L_284)


	//   ....[0]....
.L_284:
        /*006c*/ 	.word	0x00000070


	//   ....[1]....
        /*0070*/ 	.word	0x00000280


	//----- nvinfo : EIATTR_CRS_STACK_SIZE
	.align		4
.L_285:
        /*0074*/ 	.byte	0x04, 0x1e
        /*0076*/ 	.short	(.L_287 - .L_286)
.L_286:
        /*0078*/ 	.word	0x00000000


	//----- nvinfo : EIATTR_CBANK_PARAM_SIZE
	.align		4
.L_287:
        /*007c*/ 	.byte	0x03, 0x19
        /*007e*/ 	.short	0x001c


	//----- nvinfo : EIATTR_PARAM_CBANK
	.align		4
        /*0080*/ 	.byte	0x04, 0x0a
        /*0082*/ 	.short	(.L_289 - .L_288)
	.align		4
.L_288:
        /*0084*/ 	.word	index@(.nv.constant0._Z25logisticRegressionForwardPfS_ffi)
        /*0088*/ 	.short	0x0380
        /*008a*/ 	.short	0x001c


	//----- nvinfo : EIATTR_SW_WAR
	.align		4
.L_289:
        /*008c*/ 	.byte	0x04, 0x36
        /*008e*/ 	.short	(.L_291 - .L_290)
.L_290:
        /*0090*/ 	.word	0x00000008
.L_291:


//--------------------- .nv.info._Z14computeMSELossPfS_S_i --------------------------
	.section	.nv.info._Z14computeMSELossPfS_S_i,"",@"SHT_CUDA_INFO"
	.sectionflags	@""
	.align	4


	//----- nvinfo : EIATTR_CUDA_API_VERSION
	.align		4
        /*0000*/ 	.byte	0x04, 0x37
        /*0002*/ 	.short	(.L_293 - .L_292)
.L_292:
        /*0004*/ 	.word	0x00000082


	//----- nvinfo : EIATTR_KPARAM_INFO
	.align		4
.L_293:
        /*0008*/ 	.byte	0x04, 0x17
        /*000a*/ 	.short	(.L_295 - .L_294)
.L_294:
        /*000c*/ 	.word	0x00000000
        /*0010*/ 	.short	0x0003
        /*0012*/ 	.short	0x0018
        /*0014*/ 	.byte	0x00, 0xf0, 0x11, 0x00


	//----- nvinfo : EIATTR_KPARAM_INFO
	.align		4
.L_295:
        /*0018*/ 	.byte	0x04, 0x17
        /*001a*/ 	.short	(.L_297 - .L_296)
.L_296:
        /*001c*/ 	.word	0x00000000
        /*0020*/ 	.short	0x0002
        /*0022*/ 	.short	0x0010
        /*0024*/ 	.byte	0x00, 0xf5, 0x21, 0x00


	//----- nvinfo : EIATTR_KPARAM_INFO
	.align		4
.L_297:
        /*0028*/ 	.byte	0x04, 0x17
        /*002a*/ 	.short	(.L_299 - .L_298)
.L_298:
        /*002c*/ 	.word	0x00000000
        /*0030*/ 	.short	0x0001
        /*0032*/ 	.short	0x0008
        /*0034*/ 	.byte	0x00, 0xf5, 0x21, 0x00


	//----- nvinfo : EIATTR_KPARAM_INFO
	.align		4
.L_299:
        /*0038*/ 	.byte	0x04, 0x17
        /*003a*/ 	.short	(.L_301 - .L_300)
.L_300:
        /*003c*/ 	.word	0x00000000
        /*0040*/ 	.short	0x0000
        /*0042*/ 	.short	0x0000
        /*0044*/ 	.byte	0x00, 0xf5, 0x21, 0x00


	//----- nvinfo : EIATTR_SPARSE_MMA_MASK
	.align		4
.L_301:
        /*0048*/ 	.byte	0x03, 0x50
        /*004a*/ 	.short	0x0000


	//----- nvinfo : EIATTR_MAXREG_COUNT
	.align		4
        /*004c*/ 	.byte	0x03, 0x1b
        /*004e*/ 	.short	0x00ff


	//----- nvinfo : EIATTR_MERCURY_ISA_VERSION
	.align		4
        /*0050*/ 	.byte	0x03, 0x5f
        /*0052*/ 	.short	0x0101


	//----- nvinfo : EIATTR_VRC_CTA_INIT_COUNT
	.align		4
        /*0054*/ 	.byte	0x02, 0x4a
	.zero		1
	.zero		1


	//----- nvinfo : EIATTR_EXIT_INSTR_OFFSETS
	.align		4
        /*0058*/ 	.byte	0x04, 0x1c
        /*005a*/ 	.short	(.L_303 - .L_302)


	//   ....[0]....
.L_302:
        /*005c*/ 	.word	0x00000070


	//   ....[1]....
        /*0060*/ 	.word	0x00000200


	//----- nvinfo : EIATTR_CRS_STACK_SIZE
	.align		4
.L_303:
        /*0064*/ 	.byte	0x04, 0x1e
        /*0066*/ 	.short	(.L_305 - .L_304)
.L_304:
        /*0068*/ 	.word	0x00000000


	//----- nvinfo : EIATTR_CBANK_PARAM_SIZE
	.align		4
.L_305:
        /*006c*/ 	.byte	0x03, 0x19
        /*006e*/ 	.short	0x001c


	//----- nvinfo : EIATTR_PARAM_CBANK
	.align		4
        /*0070*/ 	.byte	0x04, 0x0a
        /*0072*/ 	.short	(.L_307 - .L_306)
	.align		4
.L_306:
        /*0074*/ 	.word	index@(.nv.constant0._Z14computeMSELossPfS_S_i)
        /*0078*/ 	.short	0x0380
        /*007a*/ 	.short	0x001c


	//----- nvinfo : EIATTR_SW_WAR
	.align		4
.L_307:
        /*007c*/ 	.byte	0x04, 0x36
        /*007e*/ 	.short	(.L_309 - .L_308)
.L_308:
        /*0080*/ 	.word	0x00000008
.L_309:


//--------------------- .nv.info._Z25linearRegressionGradientsPfS_S_S_S_i --------------------------
	.section	.nv.info._Z25linearRegressionGradientsPfS_S_S_S_i,"",@"SHT_CUDA_INFO"
	.sectionflags	@""
	.align	4


	//----- nvinfo : EIATTR_CUDA_API_VERSION
	.align		4
        /*0000*/ 	.byte	0x04, 0x37
        /*0002*/ 	.short	(.L_311 - .L_310)
.L_310:
        /*0004*/ 	.word	0x00000082


	//----- nvinfo : EIATTR_KPARAM_INFO
	.align		4
.L_311:
        /*0008*/ 	.byte	0x04, 0x17
        /*000a*/ 	.short	(.L_313 - .L_312)
.L_312:
        /*000c*/ 	.word	0x00000000
        /*0010*/ 	.short	0x0005
        /*0012*/ 	.short	0x0028
        /*0014*/ 	.byte	0x00, 0xf0, 0x11, 0x00


	//----- nvinfo : EIATTR_KPARAM_INFO
	.align		4
.L_313:
        /*0018*/ 	.byte	0x04, 0x17
        /*001a*/ 	.short	(.L_315 - .L_314)
.L_314:
        /*001c*/ 	.word	0x00000000
        /*0020*/ 	.short	0x0004
        /*0022*/ 	.short	0x0020
        /*0024*/ 	.byte	0x00, 0xf5, 0x21, 0x00


	//----- nvinfo : EIATTR_KPARAM_INFO
	.align		4
.L_315:
        /*0028*/ 	.byte	0x04, 0x17
        /*002a*/ 	.short	(.L_317 - .L_316)
.L_316:
        /*002c*/ 	.word	0x00000000
        /*0030*/ 	.short	0x0003
        /*0032*/ 	.short	0x0018
        /*0034*/ 	.byte	0x00, 0xf5, 0x21, 0x00


	//----- nvinfo : EIATTR_KPARAM_INFO
	.align		4
.L_317:
        /*0038*/ 	.byte	0x04, 0x17
        /*003a*/ 	.short	(.L_319 - .L_318)
.L_318:
        /*003c*/ 	.word	0x00000000
        /*0040*/ 	.short	0x0002
        /*0042*/ 	.short	0x0010
        /*0044*/ 	.byte	0x00, 0xf5, 0x21, 0x00


	//----- nvinfo : EIATTR_KPARAM_INFO
	.align		4
.L_319:
        /*0048*/ 	.byte	0x04, 0x17
        /*004a*/ 	.short	(.L_321 - .L_320)
.L_320:
        /*004c*/ 	.word	0x00000000
        /*0050*/ 	.short	0x0001
        /*0052*/ 	.short	0x0008
        /*0054*/ 	.byte	0x00, 0xf5, 0x21, 0x00


	//----- nvinfo : EIATTR_KPARAM_INFO
	.align		4
.L_321:
        /*0058*/ 	.byte	0x04, 0x17
        /*005a*/ 	.short	(.L_323 - .L_322)
.L_322:
        /*005c*/ 	.word	0x00000000
        /*0060*/ 	.short	0x0000
        /*0062*/ 	.short	0x0000
        /*0064*/ 	.byte	0x00, 0xf5, 0x21, 0x00


	//----- nvinfo : EIATTR_SPARSE_MMA_MASK
	.align		4
.L_323:
        /*0068*/ 	.byte	0x03, 0x50
        /*006a*/ 	.short	0x0000


	//----- nvinfo : EIATTR_MAXREG_COUNT
	.align		4
        /*006c*/ 	.byte	0x03, 0x1b
        /*006e*/ 	.short	0x00ff


	//----- nvinfo : EIATTR_MERCURY_ISA_VERSION
	.align		4
        /*0070*/ 	.byte	0x03, 0x5f
        /*0072*/ 	.short	0x0101


	//----- nvinfo : EIATTR_VRC_CTA_INIT_COUNT
	.align		4
        /*0074*/ 	.byte	0x02, 0x4a
	.zero		1
	.zero		1


	//----- nvinfo : EIATTR_EXIT_INSTR_OFFSETS
	.align		4
        /*0078*/ 	.byte	0x04, 0x1c
        /*007a*/ 	.short	(.L_325 - .L_324)


	//   ....[0]....
.L_324:
        /*007c*/ 	.word	0x00000070


	//   ....[1]....
        /*0080*/ 	.word	0x00000270


	//----- nvinfo : EIATTR_CRS_STACK_SIZE
	.align		4
.L_325:
        /*0084*/ 	.byte	0x04, 0x1e
        /*0086*/ 	.short	(.L_327 - .L_326)
.L_326:
        /*0088*/ 	.word	0x00000000


	//----- nvinfo : EIATTR_CBANK_PARAM_SIZE
	.align		4
.L_327:
        /*008c*/ 	.byte	0x03, 0x19
        /*008e*/ 	.short	0x002c


	//----- nvinfo : EIATTR_PARAM_CBANK
	.align		4
        /*0090*/ 	.byte	0x04, 0x0a
        /*0092*/ 	.short	(.L_329 - .L_328)
	.align		4
.L_328:
        /*0094*/ 	.word	index@(.nv.constant0._Z25linearRegressionGradientsPfS_S_S_S_i)
        /*0098*/ 	.short	0x0380
        /*009a*/ 	.short	0x002c


	//----- nvinfo : EIATTR_SW_WAR
	.align		4
.L_329:
        /*009c*/ 	.byte	0x04, 0x36
        /*009e*/ 	.short	(.L_331 - .L_330)
.L_330:
        /*00a0*/ 	.word	0x00000008
.L_331:


//--------------------- .nv.info._Z23linearRegressionForwardPfS_ffi --------------------------
	.section	.nv.info._Z23linearRegressionForwardPfS_ffi,"",@"SHT_CUDA_INFO"
	.sectionflags	@""
	.align	4


	//----- nvinfo : EIATTR_CUDA_API_VERSION
	.align		4
        /*0000*/ 	.byte	0x04, 0x37
        /*0002*/ 	.short	(.L_333 - .L_332)
.L_332:
        /*0004*/ 	.word	0x00000082


	//----- nvinfo : EIATTR_KPARAM_INFO
	.align		4
.L_333:
        /*0008*/ 	.byte	0x04, 0x17
        /*000a*/ 	.short	(.L_335 - .L_334)
.L_334:
        /*000c*/ 	.word	0x00000000
        /*0010*/ 	.short	0x0004
        /*0012*/ 	.short	0x0018
        /*0014*/ 	.byte	0x00, 0xf0, 0x11, 0x00


	//----- nvinfo : EIATTR_KPARAM_INFO
	.align		4
.L_335:
        /*0018*/ 	.byte	0x04, 0x17
        /*001a*/ 	.short	(.L_337 - .L_336)
.L_336:
        /*001c*/ 	.word	0x00000000
        /*0020*/ 	.short	0x0003
        /*0022*/ 	.short	0x0014
        /*0024*/ 	.byte	0x00, 0xf0, 0x11, 0x00


	//----- nvinfo : EIATTR_KPARAM_INFO
	.align		4
.L_337:
        /*0028*/ 	.byte	0x04, 0x17
        /*002a*/ 	.short	(.L_339 - .L_338)
.L_338:
        /*002c*/ 	.word	0x00000000
        /*0030*/ 	.short	0x0002
        /*0032*/ 	.short	0x0010
        /*0034*/ 	.byte	0x00, 0xf0, 0x11, 0x00


	//----- nvinfo : EIATTR_KPARAM_INFO
	.align		4
.L_339:
        /*0038*/ 	.byte	0x04, 0x17
        /*003a*/ 	.short	(.L_341 - .L_340)
.L_340:
        /*003c*/ 	.word	0x00000000
        /*0040*/ 	.short	0x0001
        /*0042*/ 	.short	0x0008
        /*0044*/ 	.byte	0x00, 0xf5, 0x21, 0x00


	//----- nvinfo : EIATTR_KPARAM_INFO
	.align		4
.L_341:
        /*0048*/ 	.byte	0x04, 0x17
        /*004a*/ 	.short	(.L_343 - .L_342)
.L_342:
        /*004c*/ 	.word	0x00000000
        /*0050*/ 	.short	0x0000
        /*0052*/ 	.short	0x0000
        /*0054*/ 	.byte	0x00, 0xf5, 0x21, 0x00


	//----- nvinfo : EIATTR_SPARSE_MMA_MASK
	.align		4
.L_343:
        /*0058*/ 	.byte	0x03, 0x50
        /*005a*/ 	.short	0x0000


	//----- nvinfo : EIATTR_MAXREG_COUNT
	.align		4
        /*005c*/ 	.byte	0x03, 0x1b
        /*005e*/ 	.short	0x00ff


	//----- nvinfo : EIATTR_MERCURY_ISA_VERSION
	.align		4
        /*0060*/ 	.byte	0x03, 0x5f
        /*0062*/ 	.short	0x0101


	//----- nvinfo : EIATTR_VRC_CTA_INIT_COUNT
	.align		4
        /*0064*/ 	.byte	0x02, 0x4a
	.zero		1
	.zero		1


	//----- nvinfo : EIATTR_EXIT_INSTR_OFFSETS
	.align		4
        /*0068*/ 	.byte	0x04, 0x1c
        /*006a*/ 	.short	(.L_345 - .L_344)


	//   ....[0]....
.L_344:
        /*006c*/ 	.word	0x00000070


	//   ....[1]....
        /*0070*/ 	.word	0x00000110


	//----- nvinfo : EIATTR_CBANK_PARAM_SIZE
	.align		4
.L_345:
        /*0074*/ 	.byte	0x03, 0x19
        /*0076*/ 	.short	0x001c


	//----- nvinfo : EIATTR_PARAM_CBANK
	.align		4
        /*0078*/ 	.byte	0x04, 0x0a
        /*007a*/ 	.short	(.L_347 - .L_346)
	.align		4
.L_346:
        /*007c*/ 	.word	index@(.nv.constant0._Z23linearRegressionForwardPfS_ffi)
        /*0080*/ 	.short	0x0380
        /*0082*/ 	.short	0x001c


	//----- nvinfo : EIATTR_SW_WAR
	.align		4
.L_347:
        /*0084*/ 	.byte	0x04, 0x36
        /*0086*/ 	.short	(.L_349 - .L_348)
.L_348:
        /*0088*/ 	.word	0x00000008
.L_349:


//--------------------- .nv.callgraph             --------------------------
	.section	.nv.callgraph,"",@"SHT_CUDA_CALLGRAPH"
	.align	4
	.sectionentsize	8
	.align		4
        /*0000*/ 	.word	0x00000000
	.align		4
        /*0004*/ 	.word	0xffffffff
	.align		4
        /*0008*/ 	.word	0x00000000
	.align		4
        /*000c*/ 	.word	0xfffffffe
	.align		4
        /*0010*/ 	.word	0x00000000
	.align		4
        /*0014*/ 	.word	0xfffffffd
	.align		4
        /*0018*/ 	.word	0x00000000
	.align		4
        /*001c*/ 	.word	0xfffffffc


//--------------------- .text._Z3nmsPfS_Pbif      --------------------------
	.section	.text._Z3nmsPfS_Pbif,"ax",@progbits
	.align	128
        .global         _Z3nmsPfS_Pbif
        .type           _Z3nmsPfS_Pbif,@function
        .size           _Z3nmsPfS_Pbif,(.L_x_205 - _Z3nmsPfS_Pbif)
        .other          _Z3nmsPfS_Pbif,@"STO_CUDA_ENTRY STV_DEFAULT"
_Z3nmsPfS_Pbif:
.text._Z3nmsPfS_Pbif:
[----:B------:R-:W-:Y:S01]  /*0000*/  LDC R1, c[0x0][0x37c] ;  /* 0x0000df00ff017b82 */ /* 0x000fe20000000800 */
[----:B------:R-:W0:Y:S07]  /*0010*/  S2R R6, SR_TID.X ;  /* 0x0000000000067919 */ /* 0x000e2e0000002100 */
[----:B------:R-:W1:Y:S01]  /*0020*/  S2UR UR4, SR_CTAID.X ;  /* 0x00000000000479c3 */ /* 0x000e620000002500 */
[----:B------:R-:W1:Y:S07]  /*0030*/  LDCU UR5, c[0x0][0x360] ;  /* 0x00006c00ff0577ac */ /* 0x000e6e0008000800 */
[----:B------:R-:W2:Y:S01]  /*0040*/  LDC R9, c[0x0][0x398] ;  /* 0x0000e600ff097b82 */ /* 0x000ea20000000800 */
[----:B-1----:R-:W-:-:S06]  /*0050*/  UIMAD UR4, UR4, UR5, URZ ;  /* 0x00000005040472a4 */ /* 0x002fcc000f8e02ff */
[----:B0-----:R-:W-:-:S05]  /*0060*/  VIADD R12, R6, UR4 ;  /* 0x00000004060c7c36 */ /* 0x001fca0008000000 */
[----:B--2---:R-:W-:-:S13]  /*0070*/  ISETP.GE.AND P0, PT, R12, R9, PT ;  /* 0x000000090c00720c */ /* 0x004fda0003f06270 */
[----:B------:R-:W-:Y:S05]  /*0080*/  @P0 EXIT ;  /* 0x000000000000094d */ /* 0x000fea0003800000 */
[----:B------:R-:W0:Y:S01]  /*0090*/  LDCU.64 UR8, c[0x0][0x390] ;  /* 0x00007200ff0877ac */ /* 0x000e220008000a00 */
[----:B------:R-:W1:Y:S01]  /*00a0*/  LDCU.64 UR6, c[0x0][0x358] ;  /* 0x00006b00ff0677ac */ /* 0x000e620008000a00 */
[----:B0-----:R-:W-:-:S04]  /*00b0*/  IADD3 R10, P0, PT, R12, UR8, RZ ;  /* 0x000000080c0a7c10 */ /* 0x001fc8000ff1e0ff */
[----:B------:R-:W-:-:S05]  /*00c0*/  LEA.HI.X.SX32 R11, R12, UR9, 0x1, P0 ;  /* 0x000000090c0b7c11 */ /* 0x000fca00080f0eff */
[----:B-1----:R-:W2:Y:S02]  /*00d0*/  LDG.E.U8 R0, desc[UR6][R10.64] ;  /* 0x000000060a007981 */ /* 0x002ea4000c1e1100 */
[----:B--2---:R-:W-:-:S13]  /*00e0*/  ISETP.NE.AND P0, PT, R0, RZ, PT ;  /* 0x000000ff0000720c */ /* 0x004fda0003f05270 */
[----:B------:R-:W-:Y:S05]  /*00f0*/  @!P0 EXIT ;  /* 0x000000000000894d */ /* 0x000fea0003800000 */
[----:B------:R-:W-:-:S05]  /*0100*/  VIADD R4, R12, 0x1 ;  /* 0x000000010c047836 */ /* 0x000fca0000000000 */
[----:B------:R-:W-:-:S13]  /*0110*/  ISETP.GE.AND P0, PT, R4, R9, PT ;  /* 0x000000090400720c */ /* 0x000fda0003f06270 */
[----:B------:R-:W-:Y:S05]  /*0120*/  @P0 EXIT ;  /* 0x000000000000094d */ /* 0x000fea0003800000 */
[----:B------:R-:W0:Y:S01]  /*0130*/  LDC.64 R2, c[0x0][0x380] ;  /* 0x0000e000ff027b82 */ /* 0x000e220000000a00 */
[----:B------:R-:W-:-:S07]  /*0140*/  IMAD.SHL.U32 R5, R12, 0x4, RZ ;  /* 0x000000040c057824 */ /* 0x000fce00078e00ff */
[----:B------:R-:W1:Y:S01]  /*0150*/  LDC.64 R14, c[0x0][0x388] ;  /* 0x0000e200ff0e7b82 */ /* 0x000e620000000a00 */
[----:B0-----:R-:W-:-:S05]  /*0160*/  IMAD.WIDE R2, R5, 0x4, R2 ;  /* 0x0000000405027825 */ /* 0x001fca00078e0202 */
[----:B------:R-:W2:Y:S01]  /*0170*/  LDG.E R0, desc[UR6][R2.64+0x8] ;  /* 0x0000080602007981 */ /* 0x000ea2000c1e1900 */
[----:B-1----:R-:W-:-:S03]  /*0180*/  IMAD.WIDE R14, R12, 0x4, R14 ;  /* 0x000000040c0e7825 */ /* 0x002fc600078e020e */
[----:B------:R-:W2:Y:S04]  /*0190*/  LDG.E R7, desc[UR6][R2.64] ;  /* 0x0000000602077981 */ /* 0x000ea8000c1e1900 */
[----:B------:R-:W3:Y:S04]  /*01a0*/  LDG.E R5, desc[UR6][R2.64+0xc] ;  /* 0x00000c0602057981 */ /* 0x000ee8000c1e1900 */
[----:B------:R-:W4:Y:S04]  /*01b0*/  LDG.E R16, desc[UR6][R2.64+0x4] ;  /* 0x0000040602107981 */ /* 0x000f28000c1e1900 */
[----:B------:R0:W5:Y:S01]  /*01c0*/  LDG.E R18, desc[UR6][R14.64] ;  /* 0x000000060e127981 */ /* 0x000162000c1e1900 */
[----:B------:R-:W-:Y:S01]  /*01d0*/  IADD3 R6, PT, PT, R6, UR4, -R9 ;  /* 0x0000000406067c10 */ /* 0x000fe2000fffe809 */
[----:B------:R-:W-:Y:S03]  /*01e0*/  BSSY.RECONVERGENT B0, `(.L_x_0) ;  /* 0x0000034000007945 */ /* 0x000fe60003800200 */
[----:B------:R-:W-:-:S04]  /*01f0*/  LOP3.LUT R6, R6, 0x1, RZ, 0xc0, !PT ;  /* 0x0000000106067812 */ /* 0x000fc800078ec0ff */
[----:B------:R-:W-:Y:S01]  /*0200*/  ISETP.NE.U32.AND P0, PT, R6, 0x1, PT ;  /* 0x000000010600780c */ /* 0x000fe20003f05070 */
[C-C-:B--2---:R-:W-:Y:S01]  /*0210*/  FFMA R9, R0.reuse, -0.5, R7.reuse ;  /* 0xbf00000000097823 */ /* 0x144fe20000000007 */
[----:B------:R-:W-:Y:S01]  /*0220*/  FFMA R8, R0, 0.5, R7 ;  /* 0x3f00000000087823 */ /* 0x000fe20000000007 */
[C---:B---3--:R-:W-:Y:S01]  /*0230*/  FMUL R7, R5.reuse, R0 ;  /* 0x0000000005077220 */ /* 0x048fe20000400000 */
[C-C-:B----4-:R-:W-:Y:S01]  /*0240*/  FFMA R6, R5.reuse, -0.5, R16.reuse ;  /* 0xbf00000005067823 */ /* 0x150fe20000000010 */
[----:B------:R-:W-:-:S08]  /*0250*/  FFMA R5, R5, 0.5, R16 ;  /* 0x3f00000005057823 */ /* 0x000fd00000000010 */
[----:B0-----:R-:W-:Y:S05]  /*0260*/  @!P0 BRA `(.L_x_1) ;  /* 0x0000000000ac8947 */ /* 0x001fea0003800000 */
[----:B------:R-:W2:Y:S01]  /*0270*/  LDG.E.U8 R0, desc[UR6][R10.64+0x1] ;  /* 0x000001060a007981 */ /* 0x000ea2000c1e1100 */
[----:B------:R-:W-:Y:S01]  /*0280*/  BSSY.RECONVERGENT B1, `(.L_x_2) ;  /* 0x0000028000017945 */ /* 0x000fe20003800200 */
[----:B--2---:R-:W-:-:S13]  /*0290*/  ISETP.NE.AND P0, PT, R0, RZ, PT ;  /* 0x000000ff0000720c */ /* 0x004fda0003f05270 */
[----:B------:R-:W-:Y:S05]  /*02a0*/  @!P0 BRA `(.L_x_3) ;  /* 0x0000000000948947 */ /* 0x000fea0003800000 */
[----:B------:R-:W2:Y:S04]  /*02b0*/  LDG.E R17, desc[UR6][R2.64+0x10] ;  /* 0x0000100602117981 */ /* 0x000ea8000c1e1900 */
[----:B------:R-:W2:Y:S04]  /*02c0*/  LDG.E R0, desc[UR6][R2.64+0x18] ;  /* 0x0000180602007981 */ /* 0x000ea8000c1e1900 */
[----:B------:R-:W3:Y:S04]  /*02d0*/  LDG.E R4, desc[UR6][R2.64+0x14] ;  /* 0x0000140602047981 */ /* 0x000ee8000c1e1900 */
[----:B------:R-:W3:Y:S04]  /*02e0*/  LDG.E R19, desc[UR6][R2.64+0x1c] ;  /* 0x00001c0602137981 */ /* 0x000ee8000c1e1900 */
[----:B------:R0:W5:Y:S01]  /*02f0*/  LDG.E R13, desc[UR6][R14.64+0x4] ;  /* 0x000004060e0d7981 */ /* 0x000162000c1e1900 */
[----:B------:R-:W-:Y:S01]  /*0300*/  BSSY.RECONVERGENT B2, `(.L_x_4) ;  /* 0x000001b000027945 */ /* 0x000fe20003800200 */
[C-C-:B--2---:R-:W-:Y:S01]  /*0310*/  FFMA R16, R0.reuse, -0.5, R17.reuse ;  /* 0xbf00000000107823 */ /* 0x144fe20000000011 */
[----:B------:R-:W-:-:S04]  /*0320*/  FFMA R17, R0, 0.5, R17 ;  /* 0x3f00000000117823 */ /* 0x000fc80000000011 */
[----:B------:R-:W-:Y:S02]  /*0330*/  FMNMX R16, R9, R16, !PT ;  /* 0x0000001009107209 */ /* 0x000fe40007800000 */
[----:B------:R-:W-:Y:S01]  /*0340*/  FMNMX R17, R8, R17, PT ;  /* 0x0000001108117209 */ /* 0x000fe20003800000 */
[C-C-:B---3--:R-:W-:Y:S01]  /*0350*/  FFMA R21, R19.reuse, -0.5, R4.reuse ;  /* 0xbf00000013157823 */ /* 0x148fe20000000004 */
[----:B------:R-:W-:Y:S01]  /*0360*/  FFMA R4, R19, 0.5, R4 ;  /* 0x3f00000013047823 */ /* 0x000fe20000000004 */
[----:B------:R-:W-:Y:S02]  /*0370*/  FFMA R19, R0, R19, R7 ;  /* 0x0000001300137223 */ /* 0x000fe40000000007 */
[----:B------:R-:W-:Y:S01]  /*0380*/  FADD R16, -R16, R17 ;  /* 0x0000001110107221 */ /* 0x000fe20000000100 */
[----:B------:R-:W-:Y:S02]  /*0390*/  FMNMX R21, R6, R21, !PT ;  /* 0x0000001506157209 */ /* 0x000fe40007800000 */
[----:B------:R-:W-:-:S02]  /*03a0*/  FMNMX R4, R5, R4, PT ;  /* 0x0000000405047209 */ /* 0x000fc40003800000 */
[----:B------:R-:W-:-:S03]  /*03b0*/  FMNMX R16, RZ, R16, !PT ;  /* 0x00000010ff107209 */ /* 0x000fc60007800000 */
[----:B------:R-:W-:-:S05]  /*03c0*/  FADD R4, -R21, R4 ;  /* 0x0000000415047221 */ /* 0x000fca0000000100 */
[----:B------:R-:W-:-:S05]  /*03d0*/  FMNMX R3, RZ, R4, !PT ;  /* 0x00000004ff037209 */ /* 0x000fca0007800000 */
[----:B------:R-:W-:-:S04]  /*03e0*/  FMUL R0, R16, R3 ;  /* 0x0000000310007220 */ /* 0x000fc80000400000 */
[----:B------:R-:W-:-:S04]  /*03f0*/  FADD R19, -R0, R19 ;  /* 0x0000001300137221 */ /* 0x000fc80000000100 */
[----:B------:R-:W-:-:S04]  /*0400*/  FADD R3, R19, 9.9999999747524270788e-07 ;  /* 0x358637bd13037421 */ /* 0x000fc80000000000 */
[----:B------:R-:W0:Y:S08]  /*0410*/  MUFU.RCP R2, R3 ;  /* 0x0000000300027308 */ /* 0x000e300000001000 */
[----:B------:R-:W1:Y:S01]  /*0420*/  FCHK P0, R0, R3 ;  /* 0x0000000300007302 */ /* 0x000e620000000000 */
[----:B0-----:R-:W-:-:S04]  /*0430*/  FFMA R15, -R3, R2, 1 ;  /* 0x3f800000030f7423 */ /* 0x001fc80000000102 */
[----:B------:R-:W-:-:S04]  /*0440*/  FFMA R15, R2, R15, R2 ;  /* 0x0000000f020f7223 */ /* 0x000fc80000000002 */
[----:B------:R-:W-:-:S04]  /*0450*/  FFMA R2, R0, R15, RZ ;  /* 0x0000000f00027223 */ /* 0x000fc800000000ff */
[----:B------:R-:W-:-:S04]  /*0460*/  FFMA R4, -R3, R2, R0 ;  /* 0x0000000203047223 */ /* 0x000fc80000000100 */
[----:B------:R-:W-:Y:S01]  /*0470*/  FFMA R2, R15, R4, R2 ;  /* 0x000000040f027223 */ /* 0x000fe20000000002 */
[----:B-1----:R-:W-:Y:S06]  /*0480*/  @!P0 BRA `(.L_x_5) ;  /* 0x0000000000088947 */ /* 0x002fec0003800000 */
[----:B------:R-:W-:-:S07]  /*0490*/  MOV R20, 0x4b0 ;  /* 0x000004b000147802 */ /* 0x000fce0000000f00 */
[----:B-----5:R-:W-:Y:S05]  /*04a0*/  CALL.REL.NOINC `($__internal_0_$__cuda_sm3x_div_rn_noftz_f32_slowpath) ;  /* 0x0000000400c47944 */ /* 0x020fea0003c00000 */
.L_x_5:
[----:B------:R-:W-:Y:S05]  /*04b0*/  BSYNC.RECONVERGENT B2 ;  /* 0x0000000000027941 */ /* 0x000fea0003800200 */
.L_x_4:
[----:B------:R-:W0:Y:S01]  /*04c0*/  LDCU UR4, c[0x0][0x39c] ;  /* 0x00007380ff0477ac */ /* 0x000e220008000800 */
[----:B-----5:R-:W-:-:S04]  /*04d0*/  FSETP.GT.AND P0, PT, R18, R13, PT ;  /* 0x0000000d1200720b */ /* 0x020fc80003f04000 */
[----:B0-----:R-:W-:-:S13]  /*04e0*/  FSETP.LEU.OR P0, PT, R2, UR4, !P0 ;  /* 0x0000000402007c0b */ /* 0x001fda000c70b400 */
[----:B------:R0:W-:Y:S02]  /*04f0*/  @!P0 STG.E.U8 desc[UR6][R10.64+0x1], RZ ;  /* 0x000001ff0a008986 */ /* 0x0001e4000c101106 */
.L_x_3:
[----:B------:R-:W-:Y:S05]  /*0500*/  BSYNC.RECONVERGENT B1 ;  /* 0x0000000000017941 */ /* 0x000fea0003800200 */
.L_x_2:
[----:B------:R-:W-:-:S07]  /*0510*/  VIADD R4, R12, 0x2 ;  /* 0x000000020c047836 */ /* 0x000fce0000000000 */
.L_x_1:
[----:B------:R-:W-:Y:S05]  /*0520*/  BSYNC.RECONVERGENT B0 ;  /* 0x0000000000007941 */ /* 0x000fea0003800200 */
.L_x_0:
[----:B------:R-:W1:Y:S02]  /*0530*/  LDCU UR4, c[0x0][0x398] ;  /* 0x00007300ff0477ac */ /* 0x000e640008000800 */
[----:B-1----:R-:W-:-:S06]  /*0540*/  UIADD3 UR4, UPT, UPT, UR4, -0x2, URZ ;  /* 0xfffffffe04047890 */ /* 0x002fcc000fffe0ff */
[----:B------:R-:W-:-:S13]  /*0550*/  ISETP.NE.AND P0, PT, R12, UR4, PT ;  /* 0x000000040c007c0c */ /* 0x000fda000bf05270 */
[----:B------:R-:W-:Y:S05]  /*0560*/  @!P0 EXIT ;  /* 0x000000000000894d */ /* 0x000fea0003800000 */
[----:B0-----:R-:W0:Y:S01]  /*0570*/  LDC.64 R10, c[0x0][0x380] ;  /* 0x0000e000ff0a7b82 */ /* 0x001e220000000a00 */
[----:B------:R-:W-:Y:S01]  /*0580*/  IMAD.SHL.U32 R25, R4, 0x4, RZ ;  /* 0x0000000404197824 */ /* 0x000fe200078e00ff */
[----:B------:R-:W1:Y:S01]  /*0590*/  LDCU UR8, c[0x0][0x398] ;  /* 0x00007300ff0877ac */ /* 0x000e620008000800 */
[----:B------:R-:W2:Y:S05]  /*05a0*/  LDCU UR9, c[0x0][0x39c] ;  /* 0x00007380ff0977ac */ /* 0x000eaa0008000800 */
[----:B------:R-:W3:Y:S01]  /*05b0*/  LDC.64 R12, c[0x0][0x388] ;  /* 0x0000e200ff0c7b82 */ /* 0x000ee20000000a00 */
[----:B------:R-:W4:Y:S02]  /*05c0*/  LDCU.64 UR4, c[0x0][0x390] ;  /* 0x00007200ff0477ac */ /* 0x000f240008000a00 */
.L_x_14:
[----:B-12-4-:R-:W-:-:S04]  /*05d0*/  IADD3 R14, P0, PT, R4, UR4, RZ ;  /* 0x00000004040e7c10 */ /* 0x016fc8000ff1e0ff */
[----:B------:R-:W-:-:S05]  /*05e0*/  LEA.HI.X.SX32 R15, R4, UR5, 0x1, P0 ;  /* 0x00000005040f7c11 */ /* 0x000fca00080f0eff */
[----:B------:R-:W4:Y:S01]  /*05f0*/  LDG.E.U8 R0, desc[UR6][R14.64] ;  /* 0x000000060e007981 */ /* 0x000f22000c1e1100 */
[C---:B---3--:R-:W-:Y:S01]  /*0600*/  IMAD.WIDE R16, R4.reuse, 0x4, R12 ;  /* 0x0000000404107825 */ /* 0x048fe200078e020c */
[----:B------:R-:W-:Y:S01]  /*0610*/  IADD3 R4, PT, PT, R4, 0x2, RZ ;  /* 0x0000000204047810 */ /* 0x000fe20007ffe0ff */
[----:B------:R-:W-:Y:S03]  /*0620*/  BSSY.RECONVERGENT B0, `(.L_x_6) ;  /* 0x000002a000007945 */ /* 0x000fe60003800200 */
[----:B-1----:R-:W-:Y:S02]  /*0630*/  ISETP.GE.AND P2, PT, R4, UR8, PT ;  /* 0x0000000804007c0c */ /* 0x002fe4000bf46270 */
[----:B----4-:R-:W-:-:S13]  /*0640*/  ISETP.NE.AND P0, PT, R0, RZ, PT ;  /* 0x000000ff0000720c */ /* 0x010fda0003f05270 */
[----:B------:R-:W-:Y:S05]  /*0650*/  @!P0 BRA `(.L_x_7) ;  /* 0x0000000000988947 */ /* 0x000fea0003800000 */
[----:B0-----:R-:W-:Y:S01]  /*0660*/  IMAD.WIDE R2, R25, 0x4, R10 ;  /* 0x0000000419027825 */ /* 0x001fe200078e020a */
[----:B------:R0:W5:Y:S04]  /*0670*/  LDG.E R27, desc[UR6][R16.64] ;  /* 0x00000006101b7981 */ /* 0x000168000c1e1900 */
[----:B------:R-:W3:Y:S04]  /*0680*/  LDG.E R21, desc[UR6][R2.64] ;  /* 0x0000000602157981 */ /* 0x000ee8000c1e1900 */
[----:B------:R-:W3:Y:S04]  /*0690*/  LDG.E R0, desc[UR6][R2.64+0x8] ;  /* 0x0000080602007981 */ /* 0x000ee8000c1e1900 */
[----:B------:R-:W4:Y:S04]  /*06a0*/  LDG.E R20, desc[UR6][R2.64+0x4] ;  /* 0x0000040602147981 */ /* 0x000f28000c1e1900 */
[----:B------:R-:W4:Y:S01]  /*06b0*/  LDG.E R19, desc[UR6][R2.64+0xc] ;  /* 0x00000c0602137981 */ /* 0x000f22000c1e1900 */
[----:B------:R-:W-:Y:S01]  /*06c0*/  BSSY.RECONVERGENT B1, `(.L_x_8) ;  /* 0x000001c000017945 */ /* 0x000fe20003800200 */
[C-C-:B---3--:R-:W-:Y:S01]  /*06d0*/  FFMA R22, R0.reuse, -0.5, R21.reuse ;  /* 0xbf00000000167823 */ /* 0x148fe20000000015 */
[----:B------:R-:W-:Y:S01]  /*06e0*/  FFMA R21, R0, 0.5, R21 ;  /* 0x3f00000000157823 */ /* 0x000fe20000000015 */
[C-C-:B----4-:R-:W-:Y:S01]  /*06f0*/  FFMA R23, R19.reuse, -0.5, R20.reuse ;  /* 0xbf00000013177823 */ /* 0x150fe20000000014 */
[----:B------:R-:W-:-:S02]  /*0700*/  FFMA R20, R19, 0.5, R20 ;  /* 0x3f00000013147823 */ /* 0x000fc40000000014 */
[----:B------:R-:W-:Y:S02]  /*0710*/  FMNMX R22, R9, R22, !PT ;  /* 0x0000001609167209 */ /* 0x000fe40007800000 */
[----:B------:R-:W-:Y:S02]  /*0720*/  FMNMX R21, R8, R21, PT ;  /* 0x0000001508157209 */ /* 0x000fe40003800000 */
[----:B------:R-:W-:Y:S02]  /*0730*/  FMNMX R23, R6, R23, !PT ;  /* 0x0000001706177209 */ /* 0x000fe40007800000 */
[----:B------:R-:W-:Y:S01]  /*0740*/  FMNMX R20, R5, R20, PT ;  /* 0x0000001405147209 */ /* 0x000fe20003800000 */
[----:B------:R-:W-:-:S04]  /*0750*/  FADD R21, -R22, R21 ;  /* 0x0000001516157221 */ /* 0x000fc80000000100 */
[----:B------:R-:W-:Y:S01]  /*0760*/  FADD R20, -R23, R20 ;  /* 0x0000001417147221 */ /* 0x000fe20000000100 */
[----:B------:R-:W-:-:S04]  /*0770*/  FMNMX R21, RZ, R21, !PT ;  /* 0x00000015ff157209 */ /* 0x000fc80007800000 */
[----:B------:R-:W-:Y:S01]  /*0780*/  FMNMX R20, RZ, R20, !PT ;  /* 0x00000014ff147209 */ /* 0x000fe20007800000 */
[----:B------:R-:W-:-:S04]  /*0790*/  FFMA R19, R0, R19, R7 ;  /* 0x0000001300137223 */ /* 0x000fc80000000007 */
[----:B------:R-:W-:-:S04]  /*07a0*/  FMUL R0, R21, R20 ;  /* 0x0000001415007220 */ /* 0x000fc80000400000 */
[----:B------:R-:W-:-:S04]  /*07b0*/  FADD R19, -R0, R19 ;  /* 0x0000001300137221 */ /* 0x000fc80000000100 */
[----:B------:R-:W-:-:S04]  /*07c0*/  FADD R21, R19, 9.9999999747524270788e-07 ;  /* 0x358637bd13157421 */ /* 0x000fc80000000000 */
[----:B------:R-:W1:Y:S08]  /*07d0*/  MUFU.RCP R2, R21 ;  /* 0x0000001500027308 */ /* 0x000e700000001000 */
[----:B------:R-:W3:Y:S01]  /*07e0*/  FCHK P0, R0, R21 ;  /* 0x0000001500007302 */ /* 0x000ee20000000000 */
[----:B-1----:R-:W-:-:S04]  /*07f0*/  FFMA R3, -R21, R2, 1 ;  /* 0x3f80000015037423 */ /* 0x002fc80000000102 */
[----:B------:R-:W-:-:S04]  /*0800*/  FFMA R3, R2, R3, R2 ;  /* 0x0000000302037223 */ /* 0x000fc80000000002 */
[----:B------:R-:W-:-:S04]  /*0810*/  FFMA R2, R0, R3, RZ ;  /* 0x0000000300027223 */ /* 0x000fc800000000ff */
[----:B------:R-:W-:-:S04]  /*0820*/  FFMA R19, -R21, R2, R0 ;  /* 0x0000000215137223 */ /* 0x000fc80000000100 */
[----:B------:R-:W-:Y:S01]  /*0830*/  FFMA R2, R3, R19, R2 ;  /* 0x0000001303027223 */ /* 0x000fe20000000002 */
[----:B0--3--:R-:W-:Y:S06]  /*0840*/  @!P0 BRA `(.L_x_9) ;  /* 0x00000000000c8947 */ /* 0x009fec0003800000 */
[----:B------:R-:W-:Y:S01]  /*0850*/  IMAD.MOV.U32 R3, RZ, RZ, R21 ;  /* 0x000000ffff037224 */ /* 0x000fe200078e0015 */
[----:B------:R-:W-:-:S07]  /*0860*/  MOV R20, 0x880 ;  /* 0x0000088000147802 */ /* 0x000fce0000000f00 */
[----:B--2--5:R-:W-:Y:S05]  /*0870*/  CALL.REL.NOINC `($__internal_0_$__cuda_sm3x_div_rn_noftz_f32_slowpath) ;  /* 0x0000000000d07944 */ /* 0x024fea0003c00000 */
.L_x_9:
[----:B--2---:R-:W-:Y:S05]  /*0880*/  BSYNC.RECONVERGENT B1 ;  /* 0x0000000000017941 */ /* 0x004fea0003800200 */
.L_x_8:
[----:B-----5:R-:W-:-:S04]  /*0890*/  FSETP.GT.AND P0, PT, R18, R27, PT ;  /* 0x0000001b1200720b */ /* 0x020fc80003f04000 */
[----:B------:R-:W-:-:S13]  /*08a0*/  FSETP.LEU.OR P0, PT, R2, UR9, !P0 ;  /* 0x0000000902007c0b */ /* 0x000fda000c70b400 */
[----:B------:R1:W-:Y:S02]  /*08b0*/  @!P0 STG.E.U8 desc[UR6][R14.64], RZ ;  /* 0x000000ff0e008986 */ /* 0x0003e4000c101106 */
.L_x_7:
[----:B--2---:R-:W-:Y:S05]  /*08c0*/  BSYNC.RECONVERGENT B0 ;  /* 0x0000000000007941 */ /* 0x004fea0003800200 */
.L_x_6:
[----:B------:R-:W2:Y:S01]  /*08d0*/  LDG.E.U8 R0, desc[UR6][R14.64+0x1] ;  /* 0x000001060e007981 */ /* 0x000ea2000c1e1100 */
[----:B------:R-:W-:Y:S01]  /*08e0*/  BSSY.RECONVERGENT B0, `(.L_x_10) ;  /* 0x000002a000007945 */ /* 0x000fe20003800200 */
[----:B--2---:R-:W-:-:S13]  /*08f0*/  ISETP.NE.AND P0, PT, R0, RZ, PT ;  /* 0x000000ff0000720c */ /* 0x004fda0003f05270 */
[----:B------:R-:W-:Y:S05]  /*0900*/  @!P0 BRA `(.L_x_11) ;  /* 0x00000000009c8947 */ /* 0x000fea0003800000 */
[----:B------:R-:W-:Y:S01]  /*0910*/  VIADD R3, R25, 0x4 ;  /* 0x0000000419037836 */ /* 0x000fe20000000000 */
[----:B------:R2:W5:Y:S03]  /*0920*/  LDG.E R17, desc[UR6][R16.64+0x4] ;  /* 0x0000040610117981 */ /* 0x000566000c1e1900 */
[----:B0-----:R-:W-:-:S05]  /*0930*/  IMAD.WIDE R2, R3, 0x4, R10 ;  /* 0x0000000403027825 */ /* 0x001fca00078e020a */
        /* <DEDUP_REMOVED lines=21> */
[----:B------:R-:W0:Y:S08]  /*0a90*/  MUFU.RCP R2, R19 ;  /* 0x0000001300027308 */ /* 0x000e300000001000 */
[----:B------:R-:W3:Y:S01]  /*0aa0*/  FCHK P0, R0, R19 ;  /* 0x0000001300007302 */ /* 0x000ee20000000000 */
[----:B0-----:R-:W-:-:S04]  /*0ab0*/  FFMA R3, -R19, R2, 1 ;  /* 0x3f80000013037423 */ /* 0x001fc80000000102 */
[----:B------:R-:W-:-:S04]  /*0ac0*/  FFMA R3, R2, R3, R2 ;  /* 0x0000000302037223 */ /* 0x000fc80000000002 */
[----:B------:R-:W-:-:S04]  /*0ad0*/  FFMA R2, R0, R3, RZ ;  /* 0x0000000300027223 */ /* 0x000fc800000000ff */
[----:B--2---:R-:W-:-:S04]  /*0ae0*/  FFMA R16, -R19, R2, R0 ;  /* 0x0000000213107223 */ /* 0x004fc80000000100 */
[----:B------:R-:W-:Y:S01]  /*0af0*/  FFMA R2, R3, R16, R2 ;  /* 0x0000001003027223 */ /* 0x000fe20000000002 */
[----:B---3--:R-:W-:Y:S06]  /*0b00*/  @!P0 BRA `(.L_x_13) ;  /* 0x00000000000c8947 */ /* 0x008fec0003800000 */
[----:B------:R-:W-:Y:S01]  /*0b10*/  IMAD.MOV.U32 R3, RZ, RZ, R19 ;  /* 0x000000ffff037224 */ /* 0x000fe200078e0013 */
[----:B------:R-:W-:-:S07]  /*0b20*/  MOV R20, 0xb40 ;  /* 0x00000b4000147802 */ /* 0x000fce0000000f00 */
[----:B-1---5:R-:W-:Y:S05]  /*0b30*/  CALL.REL.NOINC `($__internal_0_$__cuda_sm3x_div_rn_noftz_f32_slowpath) ;  /* 0x0000000000207944 */ /* 0x022fea0003c00000 */
.L_x_13:
[----:B------:R-:W-:Y:S05]  /*0b40*/  BSYNC.RECONVERGENT B1 ;  /* 0x0000000000017941 */ /* 0x000fea0003800200 */
.L_x_12:
[----:B-----5:R-:W-:-:S04]  /*0b50*/  FSETP.GT.AND P0, PT, R18, R17, PT ;  /* 0x000000111200720b */ /* 0x020fc80003f04000 */
[----:B------:R-:W-:-:S13]  /*0b60*/  FSETP.LEU.OR P0, PT, R2, UR9, !P0 ;  /* 0x0000000902007c0b */ /* 0x000fda000c70b400 */
[----:B------:R2:W-:Y:S02]  /*0b70*/  @!P0 STG.E.U8 desc[UR6][R14.64+0x1], RZ ;  /* 0x000001ff0e008986 */ /* 0x0005e4000c101106 */
.L_x_11:
[----:B------:R-:W-:Y:S05]  /*0b80*/  BSYNC.RECONVERGENT B0 ;  /* 0x0000000000007941 */ /* 0x000fea0003800200 */
.L_x_10:
[----:B------:R-:W-:Y:S01]  /*0b90*/  VIADD R25, R25, 0x8 ;  /* 0x0000000819197836 */ /* 0x000fe20000000000 */
[----:B------:R-:W-:Y:S06]  /*0ba0*/  @!P2 BRA `(.L_x_14) ;  /* 0xfffffff80088a947 */ /* 0x000fec000383ffff */
[----:B------:R-:W-:Y:S05]  /*0bb0*/  EXIT ;  /* 0x000000000000794d */ /* 0x000fea0003800000 */
        .weak           $__internal_0_$__cuda_sm3x_div_rn_noftz_f32_slowpath
        .type           $__internal_0_$__cuda_sm3x_div_rn_noftz_f32_slowpath,@function
        .size           $__internal_0_$__cuda_sm3x_div_rn_noftz_f32_slowpath,(.L_x_205 - $__internal_0_$__cuda_sm3x_div_rn_noftz_f32_slowpath)
$__internal_0_$__cuda_sm3x_div_rn_noftz_f32_slowpath:
[----:B------:R-:W-:Y:S01]  /*0bc0*/  SHF.R.U32.HI R2, RZ, 0x17, R3 ;  /* 0x00000017ff027819 */ /* 0x000fe20000011603 */
[----:B------:R-:W-:Y:S01]  /*0bd0*/  BSSY.RECONVERGENT B3, `(.L_x_15) ;  /* 0x0000062000037945 */ /* 0x000fe20003800200 */
[----:B------:R-:W-:Y:S02]  /*0be0*/  SHF.R.U32.HI R21, RZ, 0x17, R0 ;  /* 0x00000017ff157819 */ /* 0x000fe40000011600 */
[----:B------:R-:W-:Y:S02]  /*0bf0*/  LOP3.LUT R2, R2, 0xff, RZ, 0xc0, !PT ;  /* 0x000000ff02027812 */ /* 0x000fe400078ec0ff */
[----:B------:R-:W-:Y:S02]  /*0c00*/  LOP3.LUT R21, R21, 0xff, RZ, 0xc0, !PT ;  /* 0x000000ff15157812 */ /* 0x000fe400078ec0ff */
[----:B------:R-:W-:-:S03]  /*0c10*/  IADD3 R22, PT, PT, R2, -0x1, RZ ;  /* 0xffffffff02167810 */ /* 0x000fc60007ffe0ff */
[----:B------:R-:W-:Y:S01]  /*0c20*/  VIADD R23, R21, 0xffffffff ;  /* 0xffffffff15177836 */ /* 0x000fe20000000000 */
[----:B------:R-:W-:-:S04]  /*0c30*/  ISETP.GT.U32.AND P0, PT, R22, 0xfd, PT ;  /* 0x000000fd1600780c */ /* 0x000fc80003f04070 */
[----:B------:R-:W-:-:S13]  /*0c40*/  ISETP.GT.U32.OR P0, PT, R23, 0xfd, P0 ;  /* 0x000000fd1700780c */ /* 0x000fda0000704470 */
[----:B------:R-:W-:Y:S01]  /*0c50*/  @!P0 IMAD.MOV.U32 R19, RZ, RZ, RZ ;  /* 0x000000ffff138224 */ /* 0x000fe200078e00ff */
[----:B------:R-:W-:Y:S06]  /*0c60*/  @!P0 BRA `(.L_x_16) ;  /* 0x00000000005c8947 */ /* 0x000fec0003800000 */
[----:B------:R-:W-:Y:S02]  /*0c70*/  FSETP.GTU.FTZ.AND P0, PT, |R0|, +INF , PT ;  /* 0x7f8000000000780b */ /* 0x000fe40003f1c200 */
[----:B------:R-:W-:-:S04]  /*0c80*/  FSETP.GTU.FTZ.AND P1, PT, |R3|, +INF , PT ;  /* 0x7f8000000300780b */ /* 0x000fc80003f3c200 */
[----:B------:R-:W-:-:S13]  /*0c90*/  PLOP3.LUT P0, PT, P0, P1, PT, 0xf8, 0x8f ;  /* 0x00000000008f781c */ /* 0x000fda0000703f70 */
[----:B------:R-:W-:Y:S05]  /*0ca0*/  @P0 BRA `(.L_x_17) ;  /* 0x00000004004c0947 */ /* 0x000fea0003800000 */
[----:B------:R-:W-:-:S13]  /*0cb0*/  LOP3.LUT P0, RZ, R3, 0x7fffffff, R0, 0xc8, !PT ;  /* 0x7fffffff03ff7812 */ /* 0x000fda000780c800 */
[----:B------:R-:W-:Y:S05]  /*0cc0*/  @!P0 BRA `(.L_x_18) ;  /* 0x00000004003c8947 */ /* 0x000fea0003800000 */
[C---:B------:R-:W-:Y:S02]  /*0cd0*/  FSETP.NEU.FTZ.AND P3, PT, |R0|.reuse, +INF , PT ;  /* 0x7f8000000000780b */ /* 0x040fe40003f7d200 */
[----:B------:R-:W-:Y:S02]  /*0ce0*/  FSETP.NEU.FTZ.AND P1, PT, |R3|, +INF , PT ;  /* 0x7f8000000300780b */ /* 0x000fe40003f3d200 */
[----:B------:R-:W-:-:S11]  /*0cf0*/  FSETP.NEU.FTZ.AND P0, PT, |R0|, +INF , PT ;  /* 0x7f8000000000780b */ /* 0x000fd60003f1d200 */
[----:B------:R-:W-:Y:S05]  /*0d00*/  @!P1 BRA !P3, `(.L_x_18) ;  /* 0x00000004002c9947 */ /* 0x000fea0005800000 */
[----:B------:R-:W-:-:S04]  /*0d10*/  LOP3.LUT P3, RZ, R0, 0x7fffffff, RZ, 0xc0, !PT ;  /* 0x7fffffff00ff7812 */ /* 0x000fc8000786c0ff */
[----:B------:R-:W-:-:S13]  /*0d20*/  PLOP3.LUT P1, PT, P1, P3, PT, 0x2f, 0xf2 ;  /* 0x0000000000f2781c */ /* 0x000fda0000f26577 */
[----:B------:R-:W-:Y:S05]  /*0d30*/  @P1 BRA `(.L_x_19) ;  /* 0x0000000400181947 */ /* 0x000fea0003800000 */
[----:B------:R-:W-:-:S04]  /*0d40*/  LOP3.LUT P1, RZ, R3, 0x7fffffff, RZ, 0xc0, !PT ;  /* 0x7fffffff03ff7812 */ /* 0x000fc8000782c0ff */
[----:B------:R-:W-:-:S13]  /*0d50*/  PLOP3.LUT P0, PT, P0, P1, PT, 0x2f, 0xf2 ;  /* 0x0000000000f2781c */ /* 0x000fda0000702577 */
[----:B------:R-:W-:Y:S05]  /*0d60*/  @P0 BRA `(.L_x_20) ;  /* 0x0000000400000947 */ /* 0x000fea0003800000 */
[----:B------:R-:W-:Y:S02]  /*0d70*/  ISETP.GE.AND P0, PT, R23, RZ, PT ;  /* 0x000000ff1700720c */ /* 0x000fe40003f06270 */
[----:B------:R-:W-:-:S11]  /*0d80*/  ISETP.GE.AND P1, PT, R22, RZ, PT ;  /* 0x000000ff1600720c */ /* 0x000fd60003f26270 */
[----:B------:R-:W-:Y:S02]  /*0d90*/  @P0 IMAD.MOV.U32 R19, RZ, RZ, RZ ;  /* 0x000000ffff130224 */ /* 0x000fe400078e00ff */
[----:B------:R-:W-:Y:S01]  /*0da0*/  @!P0 FFMA R0, R0, 1.84467440737095516160e+19, RZ ;  /* 0x5f80000000008823 */ /* 0x000fe200000000ff */
[----:B------:R-:W-:Y:S02]  /*0db0*/  @!P0 IMAD.MOV.U32 R19, RZ, RZ, -0x40 ;  /* 0xffffffc0ff138424 */ /* 0x000fe400078e00ff */
[----:B------:R-:W-:-:S03]  /*0dc0*/  @!P1 FFMA R3, R3, 1.84467440737095516160e+19, RZ ;  /* 0x5f80000003039823 */ /* 0x000fc600000000ff */
[----:B------:R-:W-:-:S07]  /*0dd0*/  @!P1 IADD3 R19, PT, PT, R19, 0x40, RZ ;  /* 0x0000004013139810 */ /* 0x000fce0007ffe0ff */
.L_x_16:
[----:B------:R-:W-:Y:S01]  /*0de0*/  LEA R22, R2, 0xc0800000, 0x17 ;  /* 0xc080000002167811 */ /* 0x000fe200078eb8ff */
[----:B------:R-:W-:Y:S01]  /*0df0*/  VIADD R21, R21, 0xffffff81 ;  /* 0xffffff8115157836 */ /* 0x000fe20000000000 */
[----:B------:R-:W-:Y:S03]  /*0e00*/  BSSY.RECONVERGENT B4, `(.L_x_21) ;  /* 0x0000035000047945 */ /* 0x000fe60003800200 */
[----:B------:R-:W-:Y:S02]  /*0e10*/  IMAD.IADD R26, R3, 0x1, -R22 ;  /* 0x00000001031a7824 */ /* 0x000fe400078e0a16 */
[----:B------:R-:W-:Y:S02]  /*0e20*/  IMAD R0, R21, -0x800000, R0 ;  /* 0xff80000015007824 */ /* 0x000fe400078e0200 */
[----:B------:R-:W0:Y:S01]  /*0e30*/  MUFU.RCP R22, R26 ;  /* 0x0000001a00167308 */ /* 0x000e220000001000 */
[----:B------:R-:W-:-:S04]  /*0e40*/  FADD.FTZ R3, -R26, -RZ ;  /* 0x800000ff1a037221 */ /* 0x000fc80000010100 */
[----:B0-----:R-:W-:-:S04]  /*0e50*/  FFMA R23, R22, R3, 1 ;  /* 0x3f80000016177423 */ /* 0x001fc80000000003 */
[----:B------:R-:W-:-:S04]  /*0e60*/  FFMA R23, R22, R23, R22 ;  /* 0x0000001716177223 */ /* 0x000fc80000000016 */
[----:B------:R-:W-:-:S04]  /*0e70*/  FFMA R22, R0, R23, RZ ;  /* 0x0000001700167223 */ /* 0x000fc800000000ff */
[----:B------:R-:W-:-:S04]  /*0e80*/  FFMA R24, R3, R22, R0 ;  /* 0x0000001603187223 */ /* 0x000fc80000000000 */
[----:B------:R-:W-:Y:S01]  /*0e90*/  FFMA R24, R23, R24, R22 ;  /* 0x0000001817187223 */ /* 0x000fe20000000016 */
[----:B------:R-:W-:-:S03]  /*0ea0*/  IADD3 R22, PT, PT, R21, 0x7f, -R2 ;  /* 0x0000007f15167810 */ /* 0x000fc60007ffe802 */
[----:B------:R-:W-:Y:S02]  /*0eb0*/  FFMA R3, R3, R24, R0 ;  /* 0x0000001803037223 */ /* 0x000fe40000000000 */
[----:B------:R-:W-:Y:S02]  /*0ec0*/  IMAD.IADD R19, R22, 0x1, R19 ;  /* 0x0000000116137824 */ /* 0x000fe400078e0213 */
[----:B------:R-:W-:-:S05]  /*0ed0*/  FFMA R0, R23, R3, R24 ;  /* 0x0000000317007223 */ /* 0x000fca0000000018 */
[----:B------:R-:W-:-:S04]  /*0ee0*/  SHF.R.U32.HI R2, RZ, 0x17, R0 ;  /* 0x00000017ff027819 */ /* 0x000fc80000011600 */
[----:B------:R-:W-:-:S05]  /*0ef0*/  LOP3.LUT R2, R2, 0xff, RZ, 0xc0, !PT ;  /* 0x000000ff02027812 */ /* 0x000fca00078ec0ff */
[----:B------:R-:W-:-:S05]  /*0f00*/  IMAD.IADD R2, R2, 0x1, R19 ;  /* 0x0000000102027824 */ /* 0x000fca00078e0213 */
[----:B------:R-:W-:-:S04]  /*0f10*/  IADD3 R21, PT, PT, R2, -0x1, RZ ;  /* 0xffffffff02157810 */ /* 0x000fc80007ffe0ff */
[----:B------:R-:W-:-:S13]  /*0f20*/  ISETP.GE.U32.AND P0, PT, R21, 0xfe, PT ;  /* 0x000000fe1500780c */ /* 0x000fda0003f06070 */
[----:B------:R-:W-:Y:S05]  /*0f30*/  @!P0 BRA `(.L_x_22) ;  /* 0x0000000000808947 */ /* 0x000fea0003800000 */
[----:B------:R-:W-:-:S13]  /*0f40*/  ISETP.GT.AND P0, PT, R2, 0xfe, PT ;  /* 0x000000fe0200780c */ /* 0x000fda0003f04270 */
[----:B------:R-:W-:Y:S05]  /*0f50*/  @P0 BRA `(.L_x_23) ;  /* 0x00000000006c0947 */ /* 0x000fea0003800000 */
[----:B------:R-:W-:-:S13]  /*0f60*/  ISETP.GE.AND P0, PT, R2, 0x1, PT ;  /* 0x000000010200780c */ /* 0x000fda0003f06270 */
[----:B------:R-:W-:Y:S05]  /*0f70*/  @P0 BRA `(.L_x_24) ;  /* 0x0000000000740947 */ /* 0x000fea0003800000 */
[----:B------:R-:W-:Y:S02]  /*0f80*/  ISETP.GE.AND P0, PT, R2, -0x18, PT ;  /* 0xffffffe80200780c */ /* 0x000fe40003f06270 */
[----:B------:R-:W-:-:S11]  /*0f90*/  LOP3.LUT R0, R0, 0x80000000, RZ, 0xc0, !PT ;  /* 0x8000000000007812 */ /* 0x000fd600078ec0ff */
[----:B------:R-:W-:Y:S05]  /*0fa0*/  @!P0 BRA `(.L_x_24) ;  /* 0x0000000000688947 */ /* 0x000fea0003800000 */
[CCC-:B------:R-:W-:Y:S01]  /*0fb0*/  FFMA.RZ R19, R23.reuse, R3.reuse, R24.reuse ;  /* 0x0000000317137223 */ /* 0x1c0fe2000000c018 */
[CCC-:B------:R-:W-:Y:S01]  /*0fc0*/  FFMA.RP R21, R23.reuse, R3.reuse, R24.reuse ;  /* 0x0000000317157223 */ /* 0x1c0fe20000008018 */
[----:B------:R-:W-:Y:S01]  /*0fd0*/  FFMA.RM R24, R23, R3, R24 ;  /* 0x0000000317187223 */ /* 0x000fe20000004018 */
[C---:B------:R-:W-:Y:S01]  /*0fe0*/  VIADD R3, R2.reuse, 0x20 ;  /* 0x0000002002037836 */ /* 0x040fe20000000000 */
[C---:B------:R-:W-:Y:S02]  /*0ff0*/  ISETP.NE.AND P3, PT, R2.reuse, RZ, PT ;  /* 0x000000ff0200720c */ /* 0x040fe40003f65270 */
[----:B------:R-:W-:Y:S02]  /*1000*/  LOP3.LUT R19, R19, 0x7fffff, RZ, 0xc0, !PT ;  /* 0x007fffff13137812 */ /* 0x000fe400078ec0ff */
[----:B------:R-:W-:Y:S01]  /*1010*/  ISETP.NE.AND P1, PT, R2, RZ, PT ;  /* 0x000000ff0200720c */ /* 0x000fe20003f25270 */
[----:B------:R-:W-:Y:S01]  /*1020*/  IMAD.MOV R2, RZ, RZ, -R2 ;  /* 0x000000ffff027224 */ /* 0x000fe200078e0a02 */
[----:B------:R-:W-:-:S02]  /*1030*/  LOP3.LUT R22, R19, 0x800000, RZ, 0xfc, !PT ;  /* 0x0080000013167812 */ /* 0x000fc400078efcff */
[----:B------:R-:W-:Y:S02]  /*1040*/  FSETP.NEU.FTZ.AND P0, PT, R21, R24, PT ;  /* 0x000000181500720b */ /* 0x000fe40003f1d000 */
[----:B------:R-:W-:Y:S02]  /*1050*/  SHF.L.U32 R3, R22, R3, RZ ;  /* 0x0000000316037219 */ /* 0x000fe400000006ff */
[----:B------:R-:W-:Y:S02]  /*1060*/  SEL R19, R2, RZ, P3 ;  /* 0x000000ff02137207 */ /* 0x000fe40001800000 */
[----:B------:R-:W-:Y:S02]  /*1070*/  ISETP.NE.AND P1, PT, R3, RZ, P1 ;  /* 0x000000ff0300720c */ /* 0x000fe40000f25270 */
[----:B------:R-:W-:Y:S02]  /*1080*/  SHF.R.U32.HI R19, RZ, R19, R22 ;  /* 0x00000013ff137219 */ /* 0x000fe40000011616 */
[----:B------:R-:W-:-:S02]  /*1090*/  PLOP3.LUT P0, PT, P0, P1, PT, 0xf8, 0x8f ;  /* 0x00000000008f781c */ /* 0x000fc40000703f70 */
[----:B------:R-:W-:Y:S02]  /*10a0*/  SHF.R.U32.HI R3, RZ, 0x1, R19 ;  /* 0x00000001ff037819 */ /* 0x000fe40000011613 */
[----:B------:R-:W-:-:S04]  /*10b0*/  SEL R2, RZ, 0x1, !P0 ;  /* 0x00000001ff027807 */ /* 0x000fc80004000000 */
[----:B------:R-:W-:-:S04]  /*10c0*/  LOP3.LUT R2, R2, 0x1, R3, 0xf8, !PT ;  /* 0x0000000102027812 */ /* 0x000fc800078ef803 */
[----:B------:R-:W-:-:S05]  /*10d0*/  LOP3.LUT R2, R2, R19, RZ, 0xc0, !PT ;  /* 0x0000001302027212 */ /* 0x000fca00078ec0ff */
[----:B------:R-:W-:-:S05]  /*10e0*/  IMAD.IADD R3, R3, 0x1, R2 ;  /* 0x0000000103037824 */ /* 0x000fca00078e0202 */
[----:B------:R-:W-:Y:S01]  /*10f0*/  LOP3.LUT R0, R3, R0, RZ, 0xfc, !PT ;  /* 0x0000000003007212 */ /* 0x000fe200078efcff */
[----:B------:R-:W-:Y:S06]  /*1100*/  BRA `(.L_x_24) ;  /* 0x0000000000107947 */ /* 0x000fec0003800000 */
.L_x_23:
[----:B------:R-:W-:-:S04]  /*1110*/  LOP3.LUT R0, R0, 0x80000000, RZ, 0xc0, !PT ;  /* 0x8000000000007812 */ /* 0x000fc800078ec0ff */
[----:B------:R-:W-:Y:S01]  /*1120*/  LOP3.LUT R0, R0, 0x7f800000, RZ, 0xfc, !PT ;  /* 0x7f80000000007812 */ /* 0x000fe200078efcff */
[----:B------:R-:W-:Y:S06]  /*1130*/  BRA `(.L_x_24) ;  /* 0x0000000000047947 */ /* 0x000fec0003800000 */
.L_x_22:
[----:B------:R-:W-:-:S07]  /*1140*/  LEA R0, R19, R0, 0x17 ;  /* 0x0000000013007211 */ /* 0x000fce00078eb8ff */
.L_x_24:
[----:B------:R-:W-:Y:S05]  /*1150*/  BSYNC.RECONVERGENT B4 ;  /* 0x0000000000047941 */ /* 0x000fea0003800200 */
.L_x_21:
[----:B------:R-:W-:Y:S05]  /*1160*/  BRA `(.L_x_25) ;  /* 0x0000000000207947 */ /* 0x000fea0003800000 */
.L_x_20:
[----:B------:R-:W-:-:S04]  /*1170*/  LOP3.LUT R0, R3, 0x80000000, R0, 0x48, !PT ;  /* 0x8000000003007812 */ /* 0x000fc800078e4800 */
[----:B------:R-:W-:Y:S01]  /*1180*/  LOP3.LUT R0, R0, 0x7f800000, RZ, 0xfc, !PT ;  /* 0x7f80000000007812 */ /* 0x000fe200078efcff */
[----:B------:R-:W-:Y:S06]  /*1190*/  BRA `(.L_x_25) ;  /* 0x0000000000147947 */ /* 0x000fec0003800000 */
.L_x_19:
[----:B------:R-:W-:Y:S01]  /*11a0*/  LOP3.LUT R0, R3, 0x80000000, R0, 0x48, !PT ;  /* 0x8000000003007812 */ /* 0x000fe200078e4800 */
[----:B------:R-:W-:Y:S06]  /*11b0*/  BRA `(.L_x_25) ;  /* 0x00000000000c7947 */ /* 0x000fec0003800000 */
.L_x_18:
[----:B------:R-:W0:Y:S01]  /*11c0*/  MUFU.RSQ R0, -QNAN ;  /* 0xffc0000000007908 */ /* 0x000e220000001400 */
[----:B------:R-:W-:Y:S05]  /*11d0*/  BRA `(.L_x_25) ;  /* 0x0000000000047947 */ /* 0x000fea0003800000 */
.L_x_17:
[----:B------:R-:W-:-:S07]  /*11e0*/  FADD.FTZ R0, R0, R3 ;  /* 0x0000000300007221 */ /* 0x000fce0000010000 */
.L_x_25:
[----:B------:R-:W-:Y:S05]  /*11f0*/  BSYNC.RECONVERGENT B3 ;  /* 0x0000000000037941 */ /* 0x000fea0003800200 */
.L_x_15:
[----:B------:R-:W-:Y:S02]  /*1200*/  IMAD.MOV.U32 R21, RZ, RZ, 0x0 ;  /* 0x00000000ff157424 */ /* 0x000fe400078e00ff */
[----:B0-----:R-:W-:Y:S02]  /*1210*/  IMAD.MOV.U32 R2, RZ, RZ, R0 ;  /* 0x000000ffff027224 */ /* 0x001fe400078e0000 */
[----:B------:R-:W-:Y:S05]  /*1220*/  RET.REL.NODEC R20 `(_Z3nmsPfS_Pbif) ;  /* 0xffffffec14747950 */ /* 0x000fea0003c3ffff */
.L_x_26:
[----:B------:R-:W-:-:S00]  /*1230*/  BRA `(.L_x_26) ;  /* 0xfffffffc00fc7947 */ /* 0x000fc0000383ffff */
[----:B------:R-:W-:-:S00]  /*1240*/  NOP ;  /* 0x0000000000007918 */ /* 0x000fc00000000000 */
        /* <DEDUP_REMOVED lines=11> */
.L_x_205:


//--------------------- .text._Z10maxPool2x2PfS_iii --------------------------
	.section	.text._Z10maxPool2x2PfS_iii,"ax",@progbits
	.align	128
        .global         _Z10maxPool2x2PfS_iii
        .type           _Z10maxPool2x2PfS_iii,@function
        .size           _Z10maxPool2x2PfS_iii,(.L_x_214 - _Z10maxPool2x2PfS_iii)
        .other          _Z10maxPool2x2PfS_iii,@"STO_CUDA_ENTRY STV_DEFAULT"
_Z10maxPool2x2PfS_iii:
.text._Z10maxPool2x2PfS_iii:
[----:B------:R-:W-:Y:S01]  /*0000*/  LDC R1, c[0x0][0x37c] ;  /* 0x0000df00ff017b82 */ /* 0x000fe20000000800 */
[----:B------:R-:W0:Y:S07]  /*0010*/  S2R R7, SR_TID.Y ;  /* 0x0000000000077919 */ /* 0x000e2e0000002200 */
[----:B------:R-:W1:Y:S01]  /*0020*/  LDC.64 R2, c[0x0][0x390] ;  /* 0x0000e400ff027b82 */ /* 0x000e620000000a00 */
[----:B------:R-:W2:Y:S07]  /*0030*/  S2R R6, SR_TID.X ;  /* 0x0000000000067919 */ /* 0x000eae0000002100 */
[----:B------:R-:W2:Y:S08]  /*0040*/  LDC R5, c[0x0][0x360] ;  /* 0x0000d800ff057b82 */ /* 0x000eb00000000800 */
[----:B------:R-:W0:Y:S08]  /*0050*/  S2UR UR5, SR_CTAID.Y ;  /* 0x00000000000579c3 */ /* 0x000e300000002600 */
[----:B------:R-:W0:Y:S01]  /*0060*/  LDC R8, c[0x0][0x364] ;  /* 0x0000d900ff087b82 */ /* 0x000e220000000800 */
[----:B-1----:R-:W-:-:S02]  /*0070*/  LEA.HI R0, R2, R2, RZ, 0x1 ;  /* 0x0000000202007211 */ /* 0x002fc400078f08ff */
[----:B------:R-:W-:Y:S02]  /*0080*/  LEA.HI R4, R3, R3, RZ, 0x1 ;  /* 0x0000000303047211 */ /* 0x000fe400078f08ff */
[----:B------:R-:W-:Y:S02]  /*0090*/  SHF.R.S32.HI R9, RZ, 0x1, R0 ;  /* 0x00000001ff097819 */ /* 0x000fe40000011400 */
[----:B------:R-:W-:Y:S01]  /*00a0*/  SHF.R.S32.HI R11, RZ, 0x1, R4 ;  /* 0x00000001ff0b7819 */ /* 0x000fe20000011404 */
[----:B------:R-:W2:Y:S08]  /*00b0*/  S2UR UR4, SR_CTAID.X ;  /* 0x00000000000479c3 */ /* 0x000eb00000002500 */
[----:B------:R-:W1:Y:S08]  /*00c0*/  S2UR UR6, SR_CTAID.Z ;  /* 0x00000000000679c3 */ /* 0x000e700000002700 */
[----:B------:R-:W1:Y:S01]  /*00d0*/  LDC R10, c[0x0][0x398] ;  /* 0x0000e600ff0a7b82 */ /* 0x000e620000000800 */
[----:B0-----:R-:W-:-:S05]  /*00e0*/  IMAD R8, R8, UR5, R7 ;  /* 0x0000000508087c24 */ /* 0x001fca000f8e0207 */
[----:B------:R-:W-:Y:S01]  /*00f0*/  ISETP.GE.AND P0, PT, R8, R9, PT ;  /* 0x000000090800720c */ /* 0x000fe20003f06270 */
[----:B--2---:R-:W-:-:S05]  /*0100*/  IMAD R0, R5, UR4, R6 ;  /* 0x0000000405007c24 */ /* 0x004fca000f8e0206 */
[----:B------:R-:W-:-:S04]  /*0110*/  ISETP.GE.OR P0, PT, R0, R11, P0 ;  /* 0x0000000b0000720c */ /* 0x000fc80000706670 */
[----:B-1----:R-:W-:-:S13]  /*0120*/  ISETP.LE.OR P0, PT, R10, UR6, P0 ;  /* 0x000000060a007c0c */ /* 0x002fda0008703670 */
[----:B------:R-:W-:Y:S05]  /*0130*/  @P0 EXIT ;  /* 0x000000000000094d */ /* 0x000fea0003800000 */
[----:B------:R-:W0:Y:S01]  /*0140*/  LDC.64 R4, c[0x0][0x380] ;  /* 0x0000e000ff047b82 */ /* 0x000e220000000a00 */
[----:B------:R-:W-:Y:S01]  /*0150*/  SHF.L.U32 R7, R8, 0x1, RZ ;  /* 0x0000000108077819 */ /* 0x000fe200000006ff */
[----:B------:R-:W1:Y:S01]  /*0160*/  LDCU.64 UR4, c[0x0][0x358] ;  /* 0x00006b00ff0477ac */ /* 0x000e620008000a00 */
[----:B------:R-:W-:-:S03]  /*0170*/  SHF.L.U32 R6, R0, 0x1, RZ ;  /* 0x0000000100067819 */ /* 0x000fc600000006ff */
[----:B------:R-:W-:-:S04]  /*0180*/  IMAD R7, R2, UR6, R7 ;  /* 0x0000000602077c24 */ /* 0x000fc8000f8e0207 */
[----:B------:R-:W-:-:S04]  /*0190*/  IMAD R7, R7, R3, R6 ;  /* 0x0000000307077224 */ /* 0x000fc800078e0206 */
[----:B0-----:R-:W-:Y:S02]  /*01a0*/  IMAD.WIDE R4, R7, 0x4, R4 ;  /* 0x0000000407047825 */ /* 0x001fe400078e0204 */
[----:B------:R-:W0:Y:S03]  /*01b0*/  LDC.64 R6, c[0x0][0x388] ;  /* 0x0000e200ff067b82 */ /* 0x000e260000000a00 */
[----:B-1----:R-:W2:Y:S01]  /*01c0*/  LDG.E R10, desc[UR4][R4.64] ;  /* 0x00000004040a7981 */ /* 0x002ea2000c1e1900 */
[----:B------:R-:W-:-:S03]  /*01d0*/  IMAD.WIDE R2, R3, 0x4, R4 ;  /* 0x0000000403027825 */ /* 0x000fc600078e0204 */
[----:B------:R-:W2:Y:S04]  /*01e0*/  LDG.E R13, desc[UR4][R4.64+0x4] ;  /* 0x00000404040d7981 */ /* 0x000ea8000c1e1900 */
[----:B------:R-:W3:Y:S04]  /*01f0*/  LDG.E R15, desc[UR4][R2.64] ;  /* 0x00000004020f7981 */ /* 0x000ee8000c1e1900 */
[----:B------:R-:W3:Y:S01]  /*0200*/  LDG.E R12, desc[UR4][R2.64+0x4] ;  /* 0x00000404020c7981 */ /* 0x000ee2000c1e1900 */
[----:B------:R-:W-:-:S04]  /*0210*/  IMAD R8, R9, UR6, R8 ;  /* 0x0000000609087c24 */ /* 0x000fc8000f8e0208 */
[----:B------:R-:W-:-:S04]  /*0220*/  IMAD R11, R11, R8, R0 ;  /* 0x000000080b0b7224 */ /* 0x000fc800078e0200 */
[----:B0-----:R-:W-:Y:S01]  /*0230*/  IMAD.WIDE R6, R11, 0x4, R6 ;  /* 0x000000040b067825 */ /* 0x001fe200078e0206 */
[----:B--2---:R-:W-:-:S04]  /*0240*/  FMNMX3 R10, R10, -INF , R13, !PT ;  /* 0xff8000000a0a7876 */ /* 0x004fc8000780000d */
[----:B---3--:R-:W-:-:S05]  /*0250*/  FMNMX3 R15, R10, R15, R12, !PT ;  /* 0x0000000f0a0f7276 */ /* 0x008fca000780000c */
[----:B------:R-:W-:Y:S01]  /*0260*/  STG.E desc[UR4][R6.64], R15 ;  /* 0x0000000f06007986 */ /* 0x000fe2000c101904 */
[----:B------:R-:W-:Y:S05]  /*0270*/  EXIT ;  /* 0x000000000000794d */ /* 0x000fea0003800000 */
.L_x_27:
        /* <DEDUP_REMOVED lines=16> */
.L_x_214:


//--------------------- .text._Z6conv2dPfS_S_iiiii --------------------------
	.section	.text._Z6conv2dPfS_S_iiiii,"ax",@progbits
	.align	128
        .global         _Z6conv2dPfS_S_iiiii
        .type           _Z6conv2dPfS_S_iiiii,@function
        .size           _Z6conv2dPfS_S_iiiii,(.L_x_215 - _Z6conv2dPfS_S_iiiii)
        .other          _Z6conv2dPfS_S_iiiii,@"STO_CUDA_ENTRY STV_DEFAULT"
_Z6conv2dPfS_S_iiiii:
.text._Z6conv2dPfS_S_iiiii:
[----:B------:R-:W-:Y:S01]  /*0000*/  LDC R1, c[0x0][0x37c] ;  /* 0x0000df00ff017b82 */ /* 0x000fe20000000800 */
[----:B------:R-:W0:Y:S07]  /*0010*/  S2R R7, SR_TID.Y ;  /* 0x0000000000077919 */ /* 0x000e2e0000002200 */
[----:B------:R-:W1:Y:S01]  /*0020*/  LDC R4, c[0x0][0x360] ;  /* 0x0000d800ff047b82 */ /* 0x000e620000000800 */
[----:B------:R-:W2:Y:S01]  /*0030*/  LDCU UR6, c[0x0][0x3a8] ;  /* 0x00007500ff0677ac */ /* 0x000ea20008000800 */
[----:B------:R-:W1:Y:S01]  /*0040*/  S2R R5, SR_TID.X ;  /* 0x0000000000057919 */ /* 0x000e620000002100 */
[----:B------:R-:W2:Y:S05]  /*0050*/  S2R R3, SR_CTAID.Z ;  /* 0x0000000000037919 */ /* 0x000eaa0000002700 */
[----:B------:R-:W0:Y:S08]  /*0060*/  S2UR UR5, SR_CTAID.Y ;  /* 0x00000000000579c3 */ /* 0x000e300000002600 */
[----:B------:R-:W0:Y:S08]  /*0070*/  LDC R0, c[0x0][0x364] ;  /* 0x0000d900ff007b82 */ /* 0x000e300000000800 */
[----:B------:R-:W3:Y:S08]  /*0080*/  LDC.64 R8, c[0x0][0x398] ;  /* 0x0000e600ff087b82 */ /* 0x000ef00000000a00 */
[----:B------:R-:W3:Y:S08]  /*0090*/  LDC.64 R10, c[0x0][0x3a0] ;  /* 0x0000e800ff0a7b82 */ /* 0x000ef00000000a00 */
[----:B------:R-:W1:Y:S01]  /*00a0*/  S2UR UR4, SR_CTAID.X ;  /* 0x00000000000479c3 */ /* 0x000e620000002500 */
[----:B0-----:R-:W-:Y:S01]  /*00b0*/  IMAD R0, R0, UR5, R7 ;  /* 0x0000000500007c24 */ /* 0x001fe2000f8e0207 */
[----:B---3--:R-:W-:-:S04]  /*00c0*/  IADD3 R2, PT, PT, R8, -R10, RZ ;  /* 0x8000000a08027210 */ /* 0x008fc80007ffe0ff */
[----:B------:R-:W-:Y:S01]  /*00d0*/  ISETP.GT.AND P0, PT, R0, R2, PT ;  /* 0x000000020000720c */ /* 0x000fe20003f04270 */
[----:B-1----:R-:W-:Y:S01]  /*00e0*/  IMAD R4, R4, UR4, R5 ;  /* 0x0000000404047c24 */ /* 0x002fe2000f8e0205 */
[----:B------:R-:W-:-:S04]  /*00f0*/  IADD3 R5, PT, PT, R9, -R11, RZ ;  /* 0x8000000b09057210 */ /* 0x000fc80007ffe0ff */
[----:B------:R-:W-:-:S04]  /*0100*/  ISETP.GT.OR P0, PT, R4, R5, P0 ;  /* 0x000000050400720c */ /* 0x000fc80000704670 */
[----:B--2---:R-:W-:-:S13]  /*0110*/  ISETP.GE.OR P0, PT, R3, UR6, P0 ;  /* 0x0000000603007c0c */ /* 0x004fda0008706670 */
[----:B------:R-:W-:Y:S05]  /*0120*/  @P0 EXIT ;  /* 0x000000000000094d */ /* 0x000fea0003800000 */
[----:B------:R-:W-:Y:S01]  /*0130*/  ISETP.GE.AND P0, PT, R11, 0x1, PT ;  /* 0x000000010b00780c */ /* 0x000fe20003f06270 */
[----:B------:R-:W0:Y:S01]  /*0140*/  LDCU.64 UR6, c[0x0][0x358] ;  /* 0x00006b00ff0677ac */ /* 0x000e220008000a00 */
[----:B------:R-:W-:Y:S02]  /*0150*/  HFMA2 R18, -RZ, RZ, 0, 0 ;  /* 0x00000000ff127431 */ /* 0x000fe400000001ff */
[----:B------:R-:W-:-:S13]  /*0160*/  ISETP.LT.OR P0, PT, R10, 0x1, !P0 ;  /* 0x000000010a00780c */ /* 0x000fda0004701670 */
[----:B------:R-:W-:Y:S05]  /*0170*/  @P0 BRA `(.L_x_28) ;  /* 0x0000000800800947 */ /* 0x000fea0003800000 */
[C---:B------:R-:W-:Y:S01]  /*0180*/  LOP3.LUT R8, R11.reuse, 0x7ffffff0, RZ, 0xc0, !PT ;  /* 0x7ffffff00b087812 */ /* 0x040fe200078ec0ff */
[----:B------:R-:W-:Y:S01]  /*0190*/  UMOV UR4, URZ ;  /* 0x000000ff00047c82 */ /* 0x000fe20008000000 */
[C---:B------:R-:W-:Y:S02]  /*01a0*/  LOP3.LUT R7, R11.reuse, 0xf, RZ, 0xc0, !PT ;  /* 0x0000000f0b077812 */ /* 0x040fe400078ec0ff */
[C---:B------:R-:W-:Y:S02]  /*01b0*/  LOP3.LUT R9, R11.reuse, 0x7, RZ, 0xc0, !PT ;  /* 0x000000070b097812 */ /* 0x040fe400078ec0ff */
[----:B------:R-:W-:Y:S02]  /*01c0*/  LOP3.LUT R10, R11, 0x3, RZ, 0xc0, !PT ;  /* 0x000000030b0a7812 */ /* 0x000fe400078ec0ff */
[----:B------:R-:W-:Y:S02]  /*01d0*/  MOV R18, RZ ;  /* 0x000000ff00127202 */ /* 0x000fe40000000f00 */
[----:B------:R-:W-:-:S07]  /*01e0*/  IADD3 R11, PT, PT, -R8, RZ, RZ ;  /* 0x000000ff080b7210 */ /* 0x000fce0007ffe1ff */
.L_x_34:
[----:B------:R-:W1:Y:S01]  /*01f0*/  LDC.64 R16, c[0x0][0x3a0] ;  /* 0x0000e800ff107b82 */ /* 0x000e620000000a00 */
[----:B------:R-:W2:Y:S01]  /*0200*/  LDCU UR5, c[0x0][0x39c] ;  /* 0x00007380ff0577ac */ /* 0x000ea20008000800 */
[----:B------:R-:W-:Y:S02]  /*0210*/  IADD3 R15, PT, PT, R0, UR4, RZ ;  /* 0x00000004000f7c10 */ /* 0x000fe4000fffe0ff */
[----:B------:R-:W-:-:S03]  /*0220*/  MOV R13, RZ ;  /* 0x000000ff000d7202 */ /* 0x000fc60000000f00 */
[----:B--2---:R-:W-:Y:S01]  /*0230*/  IMAD R6, R15, UR5, R4 ;  /* 0x000000050f067c24 */ /* 0x004fe2000f8e0204 */
[----:B-1----:R-:W-:Y:S01]  /*0240*/  ISETP.GE.U32.AND P1, PT, R17, 0x10, PT ;  /* 0x000000101100780c */ /* 0x002fe20003f26070 */
[----:B------:R-:W-:Y:S01]  /*0250*/  IMAD R12, R3, R16, UR4 ;  /* 0x00000004030c7e24 */ /* 0x000fe2000f8e0210 */
[----:B------:R-:W-:-:S03]  /*0260*/  UIADD3 UR4, UPT, UPT, UR4, 0x1, URZ ;  /* 0x0000000104047890 */ /* 0x000fc6000fffe0ff */
[----:B------:R-:W-:-:S03]  /*0270*/  IMAD R12, R12, R17, RZ ;  /* 0x000000110c0c7224 */ /* 0x000fc600078e02ff */
[----:B------:R-:W-:-:S05]  /*0280*/  ISETP.NE.AND P0, PT, R16, UR4, PT ;  /* 0x0000000410007c0c */ /* 0x000fca000bf05270 */
[----:B------:R-:W-:Y:S08]  /*0290*/  @!P1 BRA `(.L_x_29) ;  /* 0x0000000000f49947 */ /* 0x000ff00003800000 */
[----:B------:R-:W-:Y:S02]  /*02a0*/  MOV R13, R12 ;  /* 0x0000000c000d7202 */ /* 0x000fe40000000f00 */
[----:B------:R-:W-:Y:S02]  /*02b0*/  MOV R21, R6 ;  /* 0x0000000600157202 */ /* 0x000fe40000000f00 */
[----:B------:R-:W-:-:S07]  /*02c0*/  MOV R19, R11 ;  /* 0x0000000b00137202 */ /* 0x000fce0000000f00 */
.L_x_30:
[----:B------:R-:W1:Y:S08]  /*02d0*/  LDC.64 R16, c[0x0][0x380] ;  /* 0x0000e000ff107b82 */ /* 0x000e700000000a00 */
[----:B------:R-:W2:Y:S01]  /*02e0*/  LDC.64 R14, c[0x0][0x388] ;  /* 0x0000e200ff0e7b82 */ /* 0x000ea20000000a00 */
[----:B-1----:R-:W-:-:S05]  /*02f0*/  IMAD.WIDE R16, R21, 0x4, R16 ;  /* 0x0000000415107825 */ /* 0x002fca00078e0210 */
[----:B0-----:R-:W3:Y:S01]  /*0300*/  LDG.E R25, desc[UR6][R16.64] ;  /* 0x0000000610197981 */ /* 0x001ee2000c1e1900 */
[----:B--2---:R-:W-:-:S03]  /*0310*/  IMAD.WIDE R14, R13, 0x4, R14 ;  /* 0x000000040d0e7825 */ /* 0x004fc600078e020e */
[----:B------:R-:W2:Y:S04]  /*0320*/  LDG.E R27, desc[UR6][R16.64+0x4] ;  /* 0x00000406101b7981 */ /* 0x000ea8000c1e1900 */
[----:B------:R-:W3:Y:S04]  /*0330*/  LDG.E R22, desc[UR6][R14.64] ;  /* 0x000000060e167981 */ /* 0x000ee8000c1e1900 */
[----:B------:R-:W2:Y:S04]  /*0340*/  LDG.E R24, desc[UR6][R14.64+0x4] ;  /* 0x000004060e187981 */ /* 0x000ea8000c1e1900 */
[----:B------:R-:W4:Y:S04]  /*0350*/  LDG.E R20, desc[UR6][R16.64+0x8] ;  /* 0x0000080610147981 */ /* 0x000f28000c1e1900 */
[----:B------:R-:W4:Y:S04]  /*0360*/  LDG.E R23, desc[UR6][R14.64+0x8] ;  /* 0x000008060e177981 */ /* 0x000f28000c1e1900 */
[----:B------:R-:W5:Y:S04]  /*0370*/  LDG.E R29, desc[UR6][R16.64+0x34] ;  /* 0x00003406101d7981 */ /* 0x000f68000c1e1900 */
[----:B------:R-:W5:Y:S01]  /*0380*/  LDG.E R26, desc[UR6][R14.64+0x3c] ;  /* 0x00003c060e1a7981 */ /* 0x000f62000c1e1900 */
[----:B---3--:R-:W-:-:S03]  /*0390*/  FFMA R22, R25, R22, R18 ;  /* 0x0000001619167223 */ /* 0x008fc60000000012 */
[----:B------:R-:W3:Y:S01]  /*03a0*/  LDG.E R25, desc[UR6][R16.64+0xc] ;  /* 0x00000c0610197981 */ /* 0x000ee2000c1e1900 */
[----:B--2---:R-:W-:-:S03]  /*03b0*/  FFMA R27, R27, R24, R22 ;  /* 0x000000181b1b7223 */ /* 0x004fc60000000016 */
[----:B------:R-:W3:Y:S04]  /*03c0*/  LDG.E R22, desc[UR6][R14.64+0xc] ;  /* 0x00000c060e167981 */ /* 0x000ee8000c1e1900 */
[----:B------:R-:W2:Y:S01]  /*03d0*/  LDG.E R24, desc[UR6][R14.64+0x10] ;  /* 0x000010060e187981 */ /* 0x000ea2000c1e1900 */
[----:B----4-:R-:W-:-:S03]  /*03e0*/  FFMA R20, R20, R23, R27 ;  /* 0x0000001714147223 */ /* 0x010fc6000000001b */
[----:B------:R-:W2:Y:S04]  /*03f0*/  LDG.E R27, desc[UR6][R16.64+0x10] ;  /* 0x00001006101b7981 */ /* 0x000ea8000c1e1900 */
[----:B------:R-:W4:Y:S04]  /*0400*/  LDG.E R18, desc[UR6][R16.64+0x14] ;  /* 0x0000140610127981 */ /* 0x000f28000c1e1900 */
[----:B------:R-:W4:Y:S01]  /*0410*/  LDG.E R23, desc[UR6][R14.64+0x14] ;  /* 0x000014060e177981 */ /* 0x000f22000c1e1900 */
[----:B---3--:R-:W-:-:S03]  /*0420*/  FFMA R20, R25, R22, R20 ;  /* 0x0000001619147223 */ /* 0x008fc60000000014 */
[----:B------:R-:W3:Y:S04]  /*0430*/  LDG.E R22, desc[UR6][R14.64+0x18] ;  /* 0x000018060e167981 */ /* 0x000ee8000c1e1900 */
[----:B------:R-:W5:Y:S01]  /*0440*/  LDG.E R25, desc[UR6][R16.64+0x1c] ;  /* 0x00001c0610197981 */ /* 0x000f62000c1e1900 */
[----:B--2---:R-:W-:-:S03]  /*0450*/  FFMA R27, R27, R24, R20 ;  /* 0x000000181b1b7223 */ /* 0x004fc60000000014 */
[----:B------:R-:W3:Y:S04]  /*0460*/  LDG.E R20, desc[UR6][R16.64+0x18] ;  /* 0x0000180610147981 */ /* 0x000ee8000c1e1900 */
[----:B------:R-:W5:Y:S01]  /*0470*/  LDG.E R24, desc[UR6][R14.64+0x1c] ;  /* 0x00001c060e187981 */ /* 0x000f62000c1e1900 */
[----:B----4-:R-:W-:-:S03]  /*0480*/  FFMA R27, R18, R23, R27 ;  /* 0x00000017121b7223 */ /* 0x010fc6000000001b */
[----:B------:R-:W2:Y:S04]  /*0490*/  LDG.E R18, desc[UR6][R16.64+0x20] ;  /* 0x0000200610127981 */ /* 0x000ea8000c1e1900 */
[----:B------:R-:W2:Y:S01]  /*04a0*/  LDG.E R23, desc[UR6][R14.64+0x20] ;  /* 0x000020060e177981 */ /* 0x000ea2000c1e1900 */
[----:B---3--:R-:W-:-:S03]  /*04b0*/  FFMA R20, R20, R22, R27 ;  /* 0x0000001614147223 */ /* 0x008fc6000000001b */
[----:B------:R-:W3:Y:S01]  /*04c0*/  LDG.E R22, desc[UR6][R14.64+0x24] ;  /* 0x000024060e167981 */ /* 0x000ee2000c1e1900 */
[----:B-----5:R-:W-:-:S03]  /*04d0*/  FFMA R25, R25, R24, R20 ;  /* 0x0000001819197223 */ /* 0x020fc60000000014 */
[----:B------:R-:W3:Y:S04]  /*04e0*/  LDG.E R20, desc[UR6][R16.64+0x24] ;  /* 0x0000240610147981 */ /* 0x000ee8000c1e1900 */
[----:B------:R-:W4:Y:S04]  /*04f0*/  LDG.E R27, desc[UR6][R16.64+0x28] ;  /* 0x00002806101b7981 */ /* 0x000f28000c1e1900 */
[----:B------:R-:W4:Y:S01]  /*0500*/  LDG.E R24, desc[UR6][R14.64+0x28] ;  /* 0x000028060e187981 */ /* 0x000f22000c1e1900 */
[----:B--2---:R-:W-:-:S03]  /*0510*/  FFMA R25, R18, R23, R25 ;  /* 0x0000001712197223 */ /* 0x004fc60000000019 */
[----:B------:R-:W2:Y:S04]  /*0520*/  LDG.E R23, desc[UR6][R16.64+0x2c] ;  /* 0x00002c0610177981 */ /* 0x000ea8000c1e1900 */
[----:B------:R-:W2:Y:S01]  /*0530*/  LDG.E R18, desc[UR6][R14.64+0x2c] ;  /* 0x00002c060e127981 */ /* 0x000ea2000c1e1900 */
[----:B---3--:R-:W-:-:S03]  /*0540*/  FFMA R20, R20, R22, R25 ;  /* 0x0000001614147223 */ /* 0x008fc60000000019 */
[----:B------:R-:W3:Y:S04]  /*0550*/  LDG.E R25, desc[UR6][R14.64+0x30] ;  /* 0x000030060e197981 */ /* 0x000ee8000c1e1900 */
[----:B------:R-:W5:Y:S01]  /*0560*/  LDG.E R22, desc[UR6][R14.64+0x34] ;  /* 0x000034060e167981 */ /* 0x000f62000c1e1900 */
[----:B----4-:R-:W-:-:S03]  /*0570*/  FFMA R24, R27, R24, R20 ;  /* 0x000000181b187223 */ /* 0x010fc60000000014 */
[----:B------:R-:W3:Y:S01]  /*0580*/  LDG.E R20, desc[UR6][R16.64+0x30] ;  /* 0x0000300610147981 */ /* 0x000ee2000c1e1900 */
[----:B--2---:R-:W-:-:S03]  /*0590*/  FFMA R27, R23, R18, R24 ;  /* 0x00000012171b7223 */ /* 0x004fc60000000018 */
[----:B------:R-:W2:Y:S04]  /*05a0*/  LDG.E R18, desc[UR6][R16.64+0x38] ;  /* 0x0000380610127981 */ /* 0x000ea8000c1e1900 */
[----:B------:R-:W2:Y:S04]  /*05b0*/  LDG.E R23, desc[UR6][R14.64+0x38] ;  /* 0x000038060e177981 */ /* 0x000ea8000c1e1900 */
[----:B------:R-:W4:Y:S01]  /*05c0*/  LDG.E R24, desc[UR6][R16.64+0x3c] ;  /* 0x00003c0610187981 */ /* 0x000f22000c1e1900 */
[----:B------:R-:W-:-:S04]  /*05d0*/  IADD3 R19, PT, PT, R19, 0x10, RZ ;  /* 0x0000001013137810 */ /* 0x000fc80007ffe0ff */
[----:B------:R-:W-:Y:S02]  /*05e0*/  ISETP.NE.AND P1, PT, R19, RZ, PT ;  /* 0x000000ff1300720c */ /* 0x000fe40003f25270 */
[----:B------:R-:W-:Y:S02]  /*05f0*/  IADD3 R21, PT, PT, R21, 0x10, RZ ;  /* 0x0000001015157810 */ /* 0x000fe40007ffe0ff */
[----:B------:R-:W-:Y:S01]  /*0600*/  IADD3 R13, PT, PT, R13, 0x10, RZ ;  /* 0x000000100d0d7810 */ /* 0x000fe20007ffe0ff */
[----:B---3--:R-:W-:-:S04]  /*0610*/  FFMA R20, R20, R25, R27 ;  /* 0x0000001914147223 */ /* 0x008fc8000000001b */
[----:B-----5:R-:W-:-:S04]  /*0620*/  FFMA R29, R29, R22, R20 ;  /* 0x000000161d1d7223 */ /* 0x020fc80000000014 */
[----:B--2---:R-:W-:-:S04]  /*0630*/  FFMA R18, R18, R23, R29 ;  /* 0x0000001712127223 */ /* 0x004fc8000000001d */
[----:B----4-:R-:W-:Y:S01]  /*0640*/  FFMA R18, R24, R26, R18 ;  /* 0x0000001a18127223 */ /* 0x010fe20000000012 */
[----:B------:R-:W-:Y:S06]  /*0650*/  @P1 BRA `(.L_x_30) ;  /* 0xfffffffc001c1947 */ /* 0x000fec000383ffff */
[----:B------:R-:W-:-:S07]  /*0660*/  MOV R13, R8 ;  /* 0x00000008000d7202 */ /* 0x000fce0000000f00 */
.L_x_29:
[----:B------:R-:W-:-:S13]  /*0670*/  ISETP.NE.AND P1, PT, R7, RZ, PT ;  /* 0x000000ff0700720c */ /* 0x000fda0003f25270 */
[----:B------:R-:W-:Y:S05]  /*0680*/  @!P1 BRA `(.L_x_31) ;  /* 0x0000000400389947 */ /* 0x000fea0003800000 */
[----:B------:R-:W-:Y:S02]  /*0690*/  IADD3 R14, PT, PT, R7, -0x1, RZ ;  /* 0xffffffff070e7810 */ /* 0x000fe40007ffe0ff */
[----:B------:R-:W-:Y:S02]  /*06a0*/  ISETP.NE.AND P2, PT, R9, RZ, PT ;  /* 0x000000ff0900720c */ /* 0x000fe40003f45270 */
[----:B------:R-:W-:-:S13]  /*06b0*/  ISETP.GE.U32.AND P1, PT, R14, 0x7, PT ;  /* 0x000000070e00780c */ /* 0x000fda0003f26070 */
[----:B------:R-:W-:Y:S05]  /*06c0*/  @!P1 BRA `(.L_x_32) ;  /* 0x00000000007c9947 */ /* 0x000fea0003800000 */
[----:B------:R-:W1:Y:S01]  /*06d0*/  LDC.64 R16, c[0x0][0x380] ;  /* 0x0000e000ff107b82 */ /* 0x000e620000000a00 */
[-C--:B------:R-:W-:Y:S02]  /*06e0*/  IADD3 R19, PT, PT, R6, R13.reuse, RZ ;  /* 0x0000000d06137210 */ /* 0x080fe40007ffe0ff */
[----:B------:R-:W-:-:S05]  /*06f0*/  IADD3 R21, PT, PT, R12, R13, RZ ;  /* 0x0000000d0c157210 */ /* 0x000fca0007ffe0ff */
        /* <DEDUP_REMOVED lines=10> */
[----:B------:R-:W5:Y:S04]  /*07a0*/  LDG.E R26, desc[UR6][R14.64+0x18] ;  /* 0x000018060e1a7981 */ /* 0x000f68000c1e1900 */
[----:B------:R-:W5:Y:S01]  /*07b0*/  LDG.E R28, desc[UR6][R14.64+0x1c] ;  /* 0x00001c060e1c7981 */ /* 0x000f62000c1e1900 */
[----:B---3--:R-:W-:-:S03]  /*07c0*/  FFMA R22, R19, R22, R18 ;  /* 0x0000001613167223 */ /* 0x008fc60000000012 */
[----:B------:R-:W3:Y:S01]  /*07d0*/  LDG.E R18, desc[UR6][R16.64+0xc] ;  /* 0x00000c0610127981 */ /* 0x000ee2000c1e1900 */
[----:B--2---:R-:W-:-:S03]  /*07e0*/  FFMA R24, R23, R24, R22 ;  /* 0x0000001817187223 */ /* 0x004fc60000000016 */
[----:B------:R-:W3:Y:S04]  /*07f0*/  LDG.E R19, desc[UR6][R14.64+0xc] ;  /* 0x00000c060e137981 */ /* 0x000ee8000c1e1900 */
[----:B------:R-:W2:Y:S04]  /*0800*/  LDG.E R22, desc[UR6][R16.64+0x10] ;  /* 0x0000100610167981 */ /* 0x000ea8000c1e1900 */
[----:B------:R-:W2:Y:S01]  /*0810*/  LDG.E R23, desc[UR6][R14.64+0x10] ;  /* 0x000010060e177981 */ /* 0x000ea2000c1e1900 */
[----:B----4-:R-:W-:-:S03]  /*0820*/  FFMA R27, R21, R20, R24 ;  /* 0x00000014151b7223 */ /* 0x010fc60000000018 */
[----:B------:R-:W5:Y:S04]  /*0830*/  LDG.E R24, desc[UR6][R16.64+0x14] ;  /* 0x0000140610187981 */ /* 0x000f68000c1e1900 */
[----:B------:R-:W4:Y:S04]  /*0840*/  LDG.E R20, desc[UR6][R16.64+0x18] ;  /* 0x0000180610147981 */ /* 0x000f28000c1e1900 */
[----:B------:R-:W4:Y:S01]  /*0850*/  LDG.E R21, desc[UR6][R16.64+0x1c] ;  /* 0x00001c0610157981 */ /* 0x000f22000c1e1900 */
[----:B------:R-:W-:Y:S01]  /*0860*/  IADD3 R13, PT, PT, R13, 0x8, RZ ;  /* 0x000000080d0d7810 */ /* 0x000fe20007ffe0ff */
[----:B---3--:R-:W-:-:S04]  /*0870*/  FFMA R19, R18, R19, R27 ;  /* 0x0000001312137223 */ /* 0x008fc8000000001b */
[----:B--2---:R-:W-:-:S04]  /*0880*/  FFMA R19, R22, R23, R19 ;  /* 0x0000001716137223 */ /* 0x004fc80000000013 */
[----:B-----5:R-:W-:-:S04]  /*0890*/  FFMA R19, R24, R25, R19 ;  /* 0x0000001918137223 */ /* 0x020fc80000000013 */
[----:B----4-:R-:W-:-:S04]  /*08a0*/  FFMA R20, R20, R26, R19 ;  /* 0x0000001a14147223 */ /* 0x010fc80000000013 */
[----:B------:R-:W-:-:S07]  /*08b0*/  FFMA R18, R21, R28, R20 ;  /* 0x0000001c15127223 */ /* 0x000fce0000000014 */
.L_x_32:
        /* <DEDUP_REMOVED lines=19> */
[----:B------:R-:W-:Y:S01]  /*09f0*/  IADD3 R13, PT, PT, R13, 0x4, RZ ;  /* 0x000000040d0d7810 */ /* 0x000fe20007ffe0ff */
[----:B---3--:R-:W-:-:S04]  /*0a00*/  FFMA R19, R19, R20, R18 ;  /* 0x0000001413137223 */ /* 0x008fc80000000012 */
[----:B--2---:R-:W-:-:S04]  /*0a10*/  FFMA R19, R22, R21, R19 ;  /* 0x0000001516137223 */ /* 0x004fc80000000013 */
[----:B----4-:R-:W-:-:S04]  /*0a20*/  FFMA R19, R24, R23, R19 ;  /* 0x0000001718137223 */ /* 0x010fc80000000013 */
[----:B-----5:R-:W-:-:S07]  /*0a30*/  FFMA R18, R26, R25, R19 ;  /* 0x000000191a127223 */ /* 0x020fce0000000013 */
.L_x_33:
[----:B------:R-:W-:Y:S05]  /*0a40*/  @!P2 BRA `(.L_x_31) ;  /* 0x000000000048a947 */ /* 0x000fea0003800000 */
[----:B------:R-:W1:Y:S01]  /*0a50*/  LDC.64 R14, c[0x0][0x380] ;  /* 0x0000e000ff0e7b82 */ /* 0x000e620000000a00 */
[-C--:B------:R-:W-:Y:S02]  /*0a60*/  IADD3 R19, PT, PT, R6, R13.reuse, RZ ;  /* 0x0000000d06137210 */ /* 0x080fe40007ffe0ff */
[----:B------:R-:W-:-:S05]  /*0a70*/  IADD3 R13, PT, PT, R12, R13, RZ ;  /* 0x0000000d0c0d7210 */ /* 0x000fca0007ffe0ff */
[----:B------:R-:W2:Y:S01]  /*0a80*/  LDC.64 R16, c[0x0][0x388] ;  /* 0x0000e200ff107b82 */ /* 0x000ea20000000a00 */
[----:B-1----:R-:W-:-:S04]  /*0a90*/  IMAD.WIDE R14, R19, 0x4, R14 ;  /* 0x00000004130e7825 */ /* 0x002fc800078e020e */
[----:B--2---:R-:W-:Y:S02]  /*0aa0*/  IMAD.WIDE R16, R13, 0x4, R16 ;  /* 0x000000040d107825 */ /* 0x004fe400078e0210 */
[----:B0-----:R-:W2:Y:S04]  /*0ab0*/  LDG.E R13, desc[UR6][R14.64] ;  /* 0x000000060e0d7981 */ /* 0x001ea8000c1e1900 */
[----:B------:R-:W2:Y:S01]  /*0ac0*/  LDG.E R6, desc[UR6][R16.64] ;  /* 0x0000000610067981 */ /* 0x000ea2000c1e1900 */
[----:B------:R-:W-:Y:S01]  /*0ad0*/  ISETP.NE.AND P1, PT, R10, 0x1, PT ;  /* 0x000000010a00780c */ /* 0x000fe20003f25270 */
[----:B--2---:R-:W-:-:S12]  /*0ae0*/  FFMA R18, R13, R6, R18 ;  /* 0x000000060d127223 */ /* 0x004fd80000000012 */
[----:B------:R-:W-:Y:S05]  /*0af0*/  @!P1 BRA `(.L_x_31) ;  /* 0x00000000001c9947 */ /* 0x000fea0003800000 */
[----:B------:R-:W-:Y:S01]  /*0b00*/  ISETP.NE.AND P1, PT, R10, 0x2, PT ;  /* 0x000000020a00780c */ /* 0x000fe20003f25270 */
[----:B------:R-:W2:Y:S04]  /*0b10*/  LDG.E R13, desc[UR6][R14.64+0x4] ;  /* 0x000004060e0d7981 */ /* 0x000ea8000c1e1900 */
[----:B------:R-:W2:Y:S08]  /*0b20*/  LDG.E R6, desc[UR6][R16.64+0x4] ;  /* 0x0000040610067981 */ /* 0x000eb0000c1e1900 */
[----:B------:R-:W3:Y:S04]  /*0b30*/  @P1 LDG.E R19, desc[UR6][R14.64+0x8] ;  /* 0x000008060e131981 */ /* 0x000ee8000c1e1900 */
[----:B------:R-:W3:Y:S01]  /*0b40*/  @P1 LDG.E R12, desc[UR6][R16.64+0x8] ;  /* 0x00000806100c1981 */ /* 0x000ee2000c1e1900 */
[----:B--2---:R-:W-:-:S04]  /*0b50*/  FFMA R18, R13, R6, R18 ;  /* 0x000000060d127223 */ /* 0x004fc80000000012 */
[----:B---3--:R-:W-:-:S07]  /*0b60*/  @P1 FFMA R18, R19, R12, R18 ;  /* 0x0000000c13121223 */ /* 0x008fce0000000012 */
.L_x_31:
[----:B------:R-:W-:Y:S05]  /*0b70*/  @P0 BRA `(.L_x_34) ;  /* 0xfffffff4009c0947 */ /* 0x000fea000383ffff */
.L_x_28:
[----:B------:R-:W1:Y:S01]  /*0b80*/  LDC.64 R6, c[0x0][0x390] ;  /* 0x0000e400ff067b82 */ /* 0x000e620000000a00 */
[----:B------:R-:W-:-:S05]  /*0b90*/  IMAD R3, R2, R3, R3 ;  /* 0x0000000302037224 */ /* 0x000fca00078e0203 */
[----:B------:R-:W-:-:S05]  /*0ba0*/  IADD3 R0, PT, PT, R0, R3, RZ ;  /* 0x0000000300007210 */ /* 0x000fca0007ffe0ff */
[----:B------:R-:W-:-:S05]  /*0bb0*/  IMAD R5, R5, R0, R0 ;  /* 0x0000000005057224 */ /* 0x000fca00078e0200 */
[----:B------:R-:W-:Y:S02]  /*0bc0*/  IADD3 R3, PT, PT, R4, R5, RZ ;  /* 0x0000000504037210 */ /* 0x000fe40007ffe0ff */
[----:B------:R-:W-:-:S03]  /*0bd0*/  FMNMX R5, RZ, R18, !PT ;  /* 0x00000012ff057209 */ /* 0x000fc60007800000 */
[----:B-1----:R-:W-:-:S05]  /*0be0*/  IMAD.WIDE R2, R3, 0x4, R6 ;  /* 0x0000000403027825 */ /* 0x002fca00078e0206 */
[----:B0-----:R-:W-:Y:S01]  /*0bf0*/  STG.E desc[UR6][R2.64], R5 ;  /* 0x0000000502007986 */ /* 0x001fe2000c101906 */
[----:B------:R-:W-:Y:S05]  /*0c00*/  EXIT ;  /* 0x000000000000794d */ /* 0x000fea0003800000 */
.L_x_35:
        /* <DEDUP_REMOVED lines=15> */
.L_x_215:


//--------------------- .text._Z11addBiasReLUPfS_S_ii --------------------------
	.section	.text._Z11addBiasReLUPfS_S_ii,"ax",@progbits
	.align	128
        .global         _Z11addBiasReLUPfS_S_ii
        .type           _Z11addBiasReLUPfS_S_ii,@function
        .size           _Z11addBiasReLUPfS_S_ii,(.L_x_216 - _Z11addBiasReLUPfS_S_ii)
        .other          _Z11addBiasReLUPfS_S_ii,@"STO_CUDA_ENTRY STV_DEFAULT"
_Z11addBiasReLUPfS_S_ii:
.text._Z11addBiasReLUPfS_S_ii:
[----:B------:R-:W-:Y:S01]  /*0000*/  LDC R1, c[0x0][0x37c] ;  /* 0x0000df00ff017b82 */ /* 0x000fe20000000800 */
[----:B------:R-:W0:Y:S07]  /*0010*/  S2R R2, SR_TID.X ;  /* 0x0000000000027919 */ /* 0x000e2e0000002100 */
[----:B------:R-:W1:Y:S01]  /*0020*/  LDC R0, c[0x0][0x364] ;  /* 0x0000d900ff007b82 */ /* 0x000e620000000800 */
[----:B------:R-:W2:Y:S01]  /*0030*/  LDCU.64 UR6, c[0x0][0x398] ;  /* 0x00007300ff0677ac */ /* 0x000ea20008000a00 */
[----:B------:R-:W1:Y:S06]  /*0040*/  S2R R3, SR_TID.Y ;  /* 0x0000000000037919 */ /* 0x000e6c0000002200 */
[----:B------:R-:W0:Y:S08]  /*0050*/  S2UR UR5, SR_CTAID.X ;  /* 0x00000000000579c3 */ /* 0x000e300000002500 */
[----:B------:R-:W0:Y:S08]  /*0060*/  LDC R7, c[0x0][0x360] ;  /* 0x0000d800ff077b82 */ /* 0x000e300000000800 */
[----:B------:R-:W1:Y:S01]  /*0070*/  S2UR UR4, SR_CTAID.Y ;  /* 0x00000000000479c3 */ /* 0x000e620000002600 */
[----:B0-----:R-:W-:-:S05]  /*0080*/  IMAD R7, R7, UR5, R2 ;  /* 0x0000000507077c24 */ /* 0x001fca000f8e0202 */
[----:B--2---:R-:W-:Y:S01]  /*0090*/  ISETP.GE.AND P0, PT, R7, UR7, PT ;  /* 0x0000000707007c0c */ /* 0x004fe2000bf06270 */
[----:B-1----:R-:W-:-:S05]  /*00a0*/  IMAD R0, R0, UR4, R3 ;  /* 0x0000000400007c24 */ /* 0x002fca000f8e0203 */
[----:B------:R-:W-:-:S13]  /*00b0*/  ISETP.GE.OR P0, PT, R0, UR6, P0 ;  /* 0x0000000600007c0c */ /* 0x000fda0008706670 */
[----:B------:R-:W-:Y:S05]  /*00c0*/  @P0 EXIT ;  /* 0x000000000000094d */ /* 0x000fea0003800000 */
[----:B------:R-:W0:Y:S01]  /*00d0*/  LDC.64 R4, c[0x0][0x388] ;  /* 0x0000e200ff047b82 */ /* 0x000e220000000a00 */
[----:B------:R-:W1:Y:S01]  /*00e0*/  LDCU.64 UR4, c[0x0][0x358] ;  /* 0x00006b00ff0477ac */ /* 0x000e620008000a00 */
[----:B------:R-:W-:-:S06]  /*00f0*/  IMAD R9, R0, UR7, R7 ;  /* 0x0000000700097c24 */ /* 0x000fcc000f8e0207 */
[----:B------:R-:W2:Y:S01]  /*0100*/  LDC.64 R2, c[0x0][0x380] ;  /* 0x0000e000ff027b82 */ /* 0x000ea20000000a00 */
[----:B0-----:R-:W-:-:S07]  /*0110*/  IMAD.WIDE R4, R7, 0x4, R4 ;  /* 0x0000000407047825 */ /* 0x001fce00078e0204 */
[----:B------:R-:W0:Y:S01]  /*0120*/  LDC.64 R6, c[0x0][0x390] ;  /* 0x0000e400ff067b82 */ /* 0x000e220000000a00 */
[----:B-1----:R-:W3:Y:S01]  /*0130*/  LDG.E R5, desc[UR4][R4.64] ;  /* 0x0000000404057981 */ /* 0x002ee2000c1e1900 */
[----:B--2---:R-:W-:-:S06]  /*0140*/  IMAD.WIDE R2, R9, 0x4, R2 ;  /* 0x0000000409027825 */ /* 0x004fcc00078e0202 */
[----:B------:R-:W3:Y:S01]  /*0150*/  LDG.E R2, desc[UR4][R2.64] ;  /* 0x0000000402027981 */ /* 0x000ee2000c1e1900 */
[----:B0-----:R-:W-:-:S04]  /*0160*/  IMAD.WIDE R6, R9, 0x4, R6 ;  /* 0x0000000409067825 */ /* 0x001fc800078e0206 */
[----:B---3--:R-:W-:-:S05]  /*0170*/  FADD R0, R2, R5 ;  /* 0x0000000502007221 */ /* 0x008fca0000000000 */
[----:B------:R-:W-:-:S05]  /*0180*/  FMNMX R9, RZ, R0, !PT ;  /* 0x00000000ff097209 */ /* 0x000fca0007800000 */
[----:B------:R-:W-:Y:S01]  /*0190*/  STG.E desc[UR4][R6.64], R9 ;  /* 0x0000000906007986 */ /* 0x000fe2000c101904 */
[----:B------:R-:W-:Y:S05]  /*01a0*/  EXIT ;  /* 0x000000000000794d */ /* 0x000fea0003800000 */
.L_x_36:
        /* <DEDUP_REMOVED lines=13> */
.L_x_216:


//--------------------- .text._Z14matrixMultiplyPfS_S_iii --------------------------
	.section	.text._Z14matrixMultiplyPfS_S_iii,"ax",@progbits
	.align	128
        .global         _Z14matrixMultiplyPfS_S_iii
        .type           _Z14matrixMultiplyPfS_S_iii,@function
        .size           _Z14matrixMultiplyPfS_S_iii,(.L_x_217 - _Z14matrixMultiplyPfS_S_iii)
        .other          _Z14matrixMultiplyPfS_S_iii,@"STO_CUDA_ENTRY STV_DEFAULT"
_Z14matrixMultiplyPfS_S_iii:
.text._Z14matrixMultiplyPfS_S_iii:
[----:B------:R-:W-:Y:S01]  /*0000*/  LDC R1, c[0x0][0x37c] ;  /* 0x0000df00ff017b82 */ /* 0x000fe20000000800 */
[----:B------:R-:W0:Y:S07]  /*0010*/  S2R R5, SR_TID.X ;  /* 0x0000000000057919 */ /* 0x000e2e0000002100 */
[----:B------:R-:W1:Y:S01]  /*0020*/  LDC R16, c[0x0][0x364] ;  /* 0x0000d900ff107b82 */ /* 0x000e620000000800 */
[----:B------:R-:W2:Y:S01]  /*0030*/  LDCU UR6, c[0x0][0x398] ;  /* 0x00007300ff0677ac */ /* 0x000ea20008000800 */
[----:B------:R-:W1:Y:S06]  /*0040*/  S2R R3, SR_TID.Y ;  /* 0x0000000000037919 */ /* 0x000e6c0000002200 */
[----:B------:R-:W0:Y:S08]  /*0050*/  S2UR UR5, SR_CTAID.X ;  /* 0x00000000000579c3 */ /* 0x000e300000002500 */
[----:B------:R-:W0:Y:S08]  /*0060*/  LDC R0, c[0x0][0x360] ;  /* 0x0000d800ff007b82 */ /* 0x000e300000000800 */
[----:B------:R-:W1:Y:S08]  /*0070*/  S2UR UR4, SR_CTAID.Y ;  /* 0x00000000000479c3 */ /* 0x000e700000002600 */
[----:B------:R-:W3:Y:S01]  /*0080*/  LDC R17, c[0x0][0x3a0] ;  /* 0x0000e800ff117b82 */ /* 0x000ee20000000800 */
[----:B0-----:R-:W-:-:S02]  /*0090*/  IMAD R0, R0, UR5, R5 ;  /* 0x0000000500007c24 */ /* 0x001fc4000f8e0205 */
[----:B-1----:R-:W-:-:S03]  /*00a0*/  IMAD R16, R16, UR4, R3 ;  /* 0x0000000410107c24 */ /* 0x002fc6000f8e0203 */
[----:B---3--:R-:W-:-:S04]  /*00b0*/  ISETP.GE.AND P0, PT, R0, R17, PT ;  /* 0x000000110000720c */ /* 0x008fc80003f06270 */
[----:B--2---:R-:W-:-:S13]  /*00c0*/  ISETP.GE.OR P0, PT, R16, UR6, P0 ;  /* 0x0000000610007c0c */ /* 0x004fda0008706670 */
[----:B------:R-:W-:Y:S05]  /*00d0*/  @P0 EXIT ;  /* 0x000000000000094d */ /* 0x000fea0003800000 */
[----:B------:R-:W0:Y:S01]  /*00e0*/  LDC R19, c[0x0][0x39c] ;  /* 0x0000e700ff137b82 */ /* 0x000e220000000800 */
[----:B------:R-:W1:Y:S01]  /*00f0*/  LDCU.64 UR4, c[0x0][0x358] ;  /* 0x00006b00ff0477ac */ /* 0x000e620008000a00 */
[----:B------:R-:W-:Y:S01]  /*0100*/  HFMA2 R24, -RZ, RZ, 0, 0 ;  /* 0x00000000ff187431 */ /* 0x000fe200000001ff */
[----:B0-----:R-:W-:-:S13]  /*0110*/  ISETP.GE.AND P0, PT, R19, 0x1, PT ;  /* 0x000000011300780c */ /* 0x001fda0003f06270 */
[----:B-1----:R-:W-:Y:S05]  /*0120*/  @!P0 BRA `(.L_x_37) ;  /* 0x0000000400e08947 */ /* 0x002fea0003800000 */
[C---:B------:R-:W-:Y:S01]  /*0130*/  ISETP.GE.U32.AND P1, PT, R19.reuse, 0x8, PT ;  /* 0x000000081300780c */ /* 0x040fe20003f26070 */
[----:B------:R-:W-:Y:S01]  /*0140*/  IMAD R20, R16, R19, RZ ;  /* 0x0000001310147224 */ /* 0x000fe200078e02ff */
[----:B------:R-:W-:Y:S02]  /*0150*/  LOP3.LUT R27, R19, 0x7, RZ, 0xc0, !PT ;  /* 0x00000007131b7812 */ /* 0x000fe400078ec0ff */
[----:B------:R-:W-:Y:S02]  /*0160*/  MOV R24, RZ ;  /* 0x000000ff00187202 */ /* 0x000fe40000000f00 */
[----:B------:R-:W-:Y:S02]  /*0170*/  ISETP.NE.AND P0, PT, R27, RZ, PT ;  /* 0x000000ff1b00720c */ /* 0x000fe40003f05270 */
[----:B------:R-:W-:-:S05]  /*0180*/  MOV R21, RZ ;  /* 0x000000ff00157202 */ /* 0x000fca0000000f00 */
[----:B------:R-:W-:Y:S06]  /*0190*/  @!P1 BRA `(.L_x_38) ;  /* 0x0000000000c49947 */ /* 0x000fec0003800000 */
[----:B------:R-:W0:Y:S01]  /*01a0*/  LDC.64 R2, c[0x0][0x380] ;  /* 0x0000e000ff027b82 */ /* 0x000e220000000a00 */
[----:B------:R-:W-:Y:S02]  /*01b0*/  LOP3.LUT R21, R19, 0x7ffffff8, RZ, 0xc0, !PT ;  /* 0x7ffffff813157812 */ /* 0x000fe400078ec0ff */
[----:B------:R-:W-:Y:S02]  /*01c0*/  MOV R24, RZ ;  /* 0x000000ff00187202 */ /* 0x000fe40000000f00 */
[----:B------:R-:W-:Y:S02]  /*01d0*/  MOV R18, R0 ;  /* 0x0000000000127202 */ /* 0x000fe40000000f00 */
[----:B------:R-:W-:Y:S01]  /*01e0*/  IADD3 R22, PT, PT, -R21, RZ, RZ ;  /* 0x000000ff15167210 */ /* 0x000fe20007ffe1ff */
[----:B0-----:R-:W-:-:S03]  /*01f0*/  IMAD.WIDE.U32 R2, R20, 0x4, R2 ;  /* 0x0000000414027825 */ /* 0x001fc600078e0002 */
[----:B------:R-:W-:-:S04]  /*0200*/  IADD3 R4, P1, PT, R2, 0x10, RZ ;  /* 0x0000001002047810 */ /* 0x000fc80007f3e0ff */
[----:B------:R-:W-:-:S09]  /*0210*/  IADD3.X R5, PT, PT, RZ, R3, RZ, P1, !PT ;  /* 0x00000003ff057210 */ /* 0x000fd20000ffe4ff */
.L_x_39:
[----:B------:R-:W0:Y:S01]  /*0220*/  LDC.64 R14, c[0x0][0x388] ;  /* 0x0000e200ff0e7b82 */ /* 0x000e220000000a00 */
[----:B------:R-:W-:Y:S02]  /*0230*/  MOV R2, R4 ;  /* 0x0000000400027202 */ /* 0x000fe40000000f00 */
[----:B------:R-:W-:-:S05]  /*0240*/  MOV R3, R5 ;  /* 0x0000000500037202 */ /* 0x000fca0000000f00 */
[----:B------:R-:W2:Y:S04]  /*0250*/  LDG.E R25, desc[UR4][R2.64+-0x10] ;  /* 0xfffff00402197981 */ /* 0x000ea8000c1e1900 */
[----:B------:R-:W3:Y:S04]  /*0260*/  LDG.E R23, desc[UR4][R2.64+-0xc] ;  /* 0xfffff40402177981 */ /* 0x000ee8000c1e1900 */
[----:B------:R-:W4:Y:S04]  /*0270*/  LDG.E R29, desc[UR4][R2.64+-0x8] ;  /* 0xfffff804021d7981 */ /* 0x000f28000c1e1900 */
[----:B------:R-:W5:Y:S01]  /*0280*/  LDG.E R28, desc[UR4][R2.64+-0x4] ;  /* 0xfffffc04021c7981 */ /* 0x000f62000c1e1900 */
[----:B0-----:R-:W-:-:S05]  /*0290*/  IMAD.WIDE R14, R18, 0x4, R14 ;  /* 0x00000004120e7825 */ /* 0x001fca00078e020e */
[----:B------:R0:W2:Y:S01]  /*02a0*/  LDG.E R26, desc[UR4][R14.64] ;  /* 0x000000040e1a7981 */ /* 0x0000a2000c1e1900 */
[----:B------:R-:W-:-:S04]  /*02b0*/  IMAD.WIDE R12, R17, 0x4, R14 ;  /* 0x00000004110c7825 */ /* 0x000fc800078e020e */
[C---:B------:R-:W-:Y:S02]  /*02c0*/  IMAD.WIDE R4, R17.reuse, 0x4, R12 ;  /* 0x0000000411047825 */ /* 0x040fe400078e020c */
[----:B------:R-:W3:Y:S02]  /*02d0*/  LDG.E R12, desc[UR4][R12.64] ;  /* 0x000000040c0c7981 */ /* 0x000ee4000c1e1900 */
[C---:B------:R-:W-:Y:S02]  /*02e0*/  IMAD.WIDE R8, R17.reuse, 0x4, R4 ;  /* 0x0000000411087825 */ /* 0x040fe400078e0204 */
[----:B------:R-:W4:Y:S02]  /*02f0*/  LDG.E R4, desc[UR4][R4.64] ;  /* 0x0000000404047981 */ /* 0x000f24000c1e1900 */
[C---:B------:R-:W-:Y:S02]  /*0300*/  IMAD.WIDE R6, R17.reuse, 0x4, R8 ;  /* 0x0000000411067825 */ /* 0x040fe400078e0208 */
[----:B------:R-:W5:Y:S02]  /*0310*/  LDG.E R8, desc[UR4][R8.64] ;  /* 0x0000000408087981 */ /* 0x000f64000c1e1900 */
[----:B------:R-:W-:-:S02]  /*0320*/  IMAD.WIDE R10, R17, 0x4, R6 ;  /* 0x00000004110a7825 */ /* 0x000fc400078e0206 */
[----:B------:R-:W5:Y:S04]  /*0330*/  LDG.E R5, desc[UR4][R2.64] ;  /* 0x0000000402057981 */ /* 0x000f68000c1e1900 */
[----:B------:R-:W5:Y:S01]  /*0340*/  LDG.E R6, desc[UR4][R6.64] ;  /* 0x0000000406067981 */ /* 0x000f62000c1e1900 */
[----:B0-----:R-:W-:-:S03]  /*0350*/  IMAD.WIDE R14, R17, 0x4, R10 ;  /* 0x00000004110e7825 */ /* 0x001fc600078e020a */
[----:B------:R-:W5:Y:S04]  /*0360*/  LDG.E R10, desc[UR4][R10.64] ;  /* 0x000000040a0a7981 */ /* 0x000f68000c1e1900 */
[----:B------:R-:W5:Y:S04]  /*0370*/  LDG.E R13, desc[UR4][R14.64] ;  /* 0x000000040e0d7981 */ /* 0x000f68000c1e1900 */
[----:B------:R-:W5:Y:S04]  /*0380*/  LDG.E R7, desc[UR4][R2.64+0x4] ;  /* 0x0000040402077981 */ /* 0x000f68000c1e1900 */
[----:B------:R-:W5:Y:S01]  /*0390*/  LDG.E R9, desc[UR4][R2.64+0xc] ;  /* 0x00000c0402097981 */ /* 0x000f62000c1e1900 */
[----:B--2---:R-:W-:Y:S01]  /*03a0*/  FFMA R26, R25, R26, R24 ;  /* 0x0000001a191a7223 */ /* 0x004fe20000000018 */
[----:B------:R-:W-:-:S02]  /*03b0*/  IMAD.WIDE R24, R17, 0x4, R14 ;  /* 0x0000000411187825 */ /* 0x000fc400078e020e */
[----:B------:R-:W2:Y:S04]  /*03c0*/  LDG.E R14, desc[UR4][R2.64+0x8] ;  /* 0x00000804020e7981 */ /* 0x000ea8000c1e1900 */
[----:B------:R-:W2:Y:S01]  /*03d0*/  LDG.E R24, desc[UR4][R24.64] ;  /* 0x0000000418187981 */ /* 0x000ea2000c1e1900 */
[----:B---3--:R-:W-:Y:S01]  /*03e0*/  FFMA R12, R23, R12, R26 ;  /* 0x0000000c170c7223 */ /* 0x008fe2000000001a */
[----:B------:R-:W-:-:S03]  /*03f0*/  IADD3 R22, PT, PT, R22, 0x8, RZ ;  /* 0x0000000816167810 */ /* 0x000fc60007ffe0ff */
[----:B----4-:R-:W-:Y:S01]  /*0400*/  FFMA R29, R29, R4, R12 ;  /* 0x000000041d1d7223 */ /* 0x010fe2000000000c */
[----:B------:R-:W-:-:S03]  /*0410*/  ISETP.NE.AND P1, PT, R22, RZ, PT ;  /* 0x000000ff1600720c */ /* 0x000fc60003f25270 */
[----:B-----5:R-:W-:Y:S01]  /*0420*/  FFMA R8, R28, R8, R29 ;  /* 0x000000081c087223 */ /* 0x020fe2000000001d */
[----:B------:R-:W-:-:S03]  /*0430*/  IADD3 R4, P2, PT, R2, 0x20, RZ ;  /* 0x0000002002047810 */ /* 0x000fc60007f5e0ff */
[----:B------:R-:W-:Y:S01]  /*0440*/  FFMA R6, R5, R6, R8 ;  /* 0x0000000605067223 */ /* 0x000fe20000000008 */
[----:B------:R-:W-:Y:S02]  /*0450*/  IADD3.X R5, PT, PT, RZ, R3, RZ, P2, !PT ;  /* 0x00000003ff057210 */ /* 0x000fe400017fe4ff */
[----:B------:R-:W-:Y:S01]  /*0460*/  LEA R18, R17, R18, 0x3 ;  /* 0x0000001211127211 */ /* 0x000fe200078e18ff */
[----:B------:R-:W-:-:S04]  /*0470*/  FFMA R7, R7, R10, R6 ;  /* 0x0000000a07077223 */ /* 0x000fc80000000006 */
[----:B--2---:R-:W-:-:S04]  /*0480*/  FFMA R14, R14, R13, R7 ;  /* 0x0000000d0e0e7223 */ /* 0x004fc80000000007 */
[----:B------:R-:W-:Y:S01]  /*0490*/  FFMA R24, R9, R24, R14 ;  /* 0x0000001809187223 */ /* 0x000fe2000000000e */
[----:B------:R-:W-:Y:S06]  /*04a0*/  @P1 BRA `(.L_x_39) ;  /* 0xfffffffc005c1947 */ /* 0x000fec000383ffff */
.L_x_38:
[----:B------:R-:W-:Y:S05]  /*04b0*/  @!P0 BRA `(.L_x_37) ;  /* 0x0000000000fc8947 */ /* 0x000fea0003800000 */
[----:B------:R-:W-:Y:S02]  /*04c0*/  ISETP.GE.U32.AND P1, PT, R27, 0x4, PT ;  /* 0x000000041b00780c */ /* 0x000fe40003f26070 */
[----:B------:R-:W-:-:S04]  /*04d0*/  LOP3.LUT R14, R19, 0x3, RZ, 0xc0, !PT ;  /* 0x00000003130e7812 */ /* 0x000fc800078ec0ff */
[----:B------:R-:W-:-:S07]  /*04e0*/  ISETP.NE.AND P0, PT, R14, RZ, PT ;  /* 0x000000ff0e00720c */ /* 0x000fce0003f05270 */
[----:B------:R-:W-:Y:S06]  /*04f0*/  @!P1 BRA `(.L_x_40) ;  /* 0x00000000006c9947 */ /* 0x000fec0003800000 */
[----:B------:R-:W0:Y:S01]  /*0500*/  LDC.64 R4, c[0x0][0x388] ;  /* 0x0000e200ff047b82 */ /* 0x000e220000000a00 */
[----:B------:R-:W1:Y:S01]  /*0510*/  LDCU.64 UR6, c[0x0][0x380] ;  /* 0x00007000ff0677ac */ /* 0x000e620008000a00 */
[----:B------:R-:W-:Y:S01]  /*0520*/  IMAD R7, R21, R17, R0 ;  /* 0x0000001115077224 */ /* 0x000fe200078e0200 */
[CC--:B------:R-:W-:Y:S02]  /*0530*/  IADD3 R3, PT, PT, R20.reuse, R21.reuse, RZ ;  /* 0x0000001514037210 */ /* 0x0c0fe40007ffe0ff */
[----:B------:R-:W-:-:S03]  /*0540*/  IADD3 R8, P1, PT, R20, R21, RZ ;  /* 0x0000001514087210 */ /* 0x000fc60007f3e0ff */
[----:B------:R-:W2:Y:S01]  /*0550*/  LDC.64 R12, c[0x0][0x380] ;  /* 0x0000e000ff0c7b82 */ /* 0x000ea20000000a00 */
[----:B0-----:R-:W-:-:S04]  /*0560*/  IMAD.WIDE R4, R7, 0x4, R4 ;  /* 0x0000000407047825 */ /* 0x001fc800078e0204 */
[----:B------:R-:W-:Y:S02]  /*0570*/  IMAD.WIDE R6, R17, 0x4, R4 ;  /* 0x0000000411067825 */ /* 0x000fe400078e0204 */
[----:B------:R-:W3:Y:S02]  /*0580*/  LDG.E R4, desc[UR4][R4.64] ;  /* 0x0000000404047981 */ /* 0x000ee4000c1e1900 */
[----:B--2---:R-:W-:Y:S01]  /*0590*/  IMAD.WIDE.U32 R12, R3, 0x4, R12 ;  /* 0x00000004030c7825 */ /* 0x004fe200078e000c */
[----:B------:R-:W-:Y:S02]  /*05a0*/  IADD3.X R3, PT, PT, RZ, RZ, RZ, P1, !PT ;  /* 0x000000ffff037210 */ /* 0x000fe40000ffe4ff */
[----:B-1----:R-:W-:-:S03]  /*05b0*/  LEA R2, P1, R8, UR6, 0x2 ;  /* 0x0000000608027c11 */ /* 0x002fc6000f8210ff */
[----:B------:R-:W3:Y:S01]  /*05c0*/  LDG.E R13, desc[UR4][R12.64] ;  /* 0x000000040c0d7981 */ /* 0x000ee2000c1e1900 */
[----:B------:R-:W-:Y:S01]  /*05d0*/  LEA.HI.X R3, R8, UR7, R3, 0x2, P1 ;  /* 0x0000000708037c11 */ /* 0x000fe200088f1403 */
[C---:B------:R-:W-:Y:S02]  /*05e0*/  IMAD.WIDE R8, R17.reuse, 0x4, R6 ;  /* 0x0000000411087825 */ /* 0x040fe400078e0206 */
[----:B------:R-:W2:Y:S04]  /*05f0*/  LDG.E R6, desc[UR4][R6.64] ;  /* 0x0000000406067981 */ /* 0x000ea8000c1e1900 */
[----:B------:R-:W2:Y:S01]  /*0600*/  LDG.E R15, desc[UR4][R2.64+0x4] ;  /* 0x00000404020f7981 */ /* 0x000ea2000c1e1900 */
[----:B------:R-:W-:-:S03]  /*0610*/  IMAD.WIDE R10, R17, 0x4, R8 ;  /* 0x00000004110a7825 */ /* 0x000fc600078e0208 */
        /* <DEDUP_REMOVED lines=9> */
.L_x_40:
[----:B------:R-:W-:Y:S05]  /*06b0*/  @!P0 BRA `(.L_x_37) ;  /* 0x00000000007c8947 */ /* 0x000fea0003800000 */
[----:B------:R-:W-:Y:S01]  /*06c0*/  ISETP.NE.AND P1, PT, R14, 0x1, PT ;  /* 0x000000010e00780c */ /* 0x000fe20003f25270 */
[----:B------:R-:W0:Y:S01]  /*06d0*/  LDC.64 R10, c[0x0][0x380] ;  /* 0x0000e000ff0a7b82 */ /* 0x000e220000000a00 */
[----:B------:R-:W-:-:S04]  /*06e0*/  LOP3.LUT R19, R19, 0x1, RZ, 0xc0, !PT ;  /* 0x0000000113137812 */ /* 0x000fc800078ec0ff */
[----:B------:R-:W-:-:S03]  /*06f0*/  ISETP.NE.U32.AND P0, PT, R19, 0x1, PT ;  /* 0x000000011300780c */ /* 0x000fc60003f05070 */
[----:B------:R-:W1:Y:S04]  /*0700*/  LDC.64 R8, c[0x0][0x388] ;  /* 0x0000e200ff087b82 */ /* 0x000e680000000a00 */
[CC--:B------:R-:W-:Y:S02]  /*0710*/  @P1 IADD3 R13, PT, PT, R20.reuse, R21.reuse, RZ ;  /* 0x00000015140d1210 */ /* 0x0c0fe40007ffe0ff */
[----:B------:R-:W-:Y:S02]  /*0720*/  @P1 IADD3 R12, P2, PT, R20, R21, RZ ;  /* 0x00000015140c1210 */ /* 0x000fe40007f5e0ff */
[----:B------:R-:W2:Y:S02]  /*0730*/  @P1 LDC.64 R2, c[0x0][0x380] ;  /* 0x0000e000ff021b82 */ /* 0x000ea40000000a00 */
[----:B------:R-:W-:-:S06]  /*0740*/  @P1 IADD3.X R14, PT, PT, RZ, RZ, RZ, P2, !PT ;  /* 0x000000ffff0e1210 */ /* 0x000fcc00017fe4ff */
[----:B------:R-:W3:Y:S01]  /*0750*/  LDC.64 R4, c[0x0][0x380] ;  /* 0x0000e000ff047b82 */ /* 0x000ee20000000a00 */
[----:B0-----:R-:W-:-:S04]  /*0760*/  @P1 IMAD.WIDE.U32 R10, R13, 0x4, R10 ;  /* 0x000000040d0a1825 */ /* 0x001fc800078e000a */
[C---:B------:R-:W-:Y:S01]  /*0770*/  @P1 IMAD R13, R21.reuse, R17, R0 ;  /* 0x00000011150d1224 */ /* 0x040fe200078e0200 */
[----:B------:R-:W-:Y:S01]  /*0780*/  @P1 IADD3 R21, PT, PT, R21, 0x2, RZ ;  /* 0x0000000215151810 */ /* 0x000fe20007ffe0ff */
[----:B------:R-:W4:Y:S01]  /*0790*/  @P1 LDG.E R11, desc[UR4][R10.64] ;  /* 0x000000040a0b1981 */ /* 0x000f22000c1e1900 */
[----:B------:R-:W0:Y:S01]  /*07a0*/  LDC.64 R6, c[0x0][0x388] ;  /* 0x0000e200ff067b82 */ /* 0x000e220000000a00 */
[----:B-1----:R-:W-:Y:S01]  /*07b0*/  @P1 IMAD.WIDE R8, R13, 0x4, R8 ;  /* 0x000000040d081825 */ /* 0x002fe200078e0208 */
[----:B------:R-:W-:Y:S02]  /*07c0*/  @!P0 IADD3 R15, PT, PT, R20, R21, RZ ;  /* 0x00000015140f8210 */ /* 0x000fe40007ffe0ff */
[----:B--2---:R-:W-:Y:S01]  /*07d0*/  @P1 LEA R2, P2, R12, R2, 0x2 ;  /* 0x000000020c021211 */ /* 0x004fe200078410ff */
[----:B------:R-:W-:-:S03]  /*07e0*/  @!P0 IMAD R21, R21, R17, R0 ;  /* 0x0000001115158224 */ /* 0x000fc600078e0200 */
[----:B------:R-:W-:Y:S01]  /*07f0*/  @P1 LEA.HI.X R3, R12, R3, R14, 0x2, P2 ;  /* 0x000000030c031211 */ /* 0x000fe200010f140e */
[----:B------:R-:W-:Y:S01]  /*0800*/  @P1 IMAD.WIDE R12, R17, 0x4, R8 ;  /* 0x00000004110c1825 */ /* 0x000fe200078e0208 */
[----:B------:R-:W4:Y:S03]  /*0810*/  @P1 LDG.E R14, desc[UR4][R8.64] ;  /* 0x00000004080e1981 */ /* 0x000f26000c1e1900 */
[----:B---3--:R-:W-:Y:S01]  /*0820*/  @!P0 IMAD.WIDE.U32 R4, R15, 0x4, R4 ;  /* 0x000000040f048825 */ /* 0x008fe200078e0004 */
[----:B------:R-:W2:Y:S04]  /*0830*/  @P1 LDG.E R2, desc[UR4][R2.64+0x4] ;  /* 0x0000040402021981 */ /* 0x000ea8000c1e1900 */
[----:B------:R-:W2:Y:S01]  /*0840*/  @P1 LDG.E R12, desc[UR4][R12.64] ;  /* 0x000000040c0c1981 */ /* 0x000ea2000c1e1900 */
[----:B0-----:R-:W-:-:S03]  /*0850*/  @!P0 IMAD.WIDE R6, R21, 0x4, R6 ;  /* 0x0000000415068825 */ /* 0x001fc600078e0206 */
[----:B------:R-:W3:Y:S04]  /*0860*/  @!P0 LDG.E R5, desc[UR4][R4.64] ;  /* 0x0000000404058981 */ /* 0x000ee8000c1e1900 */
[----:B------:R-:W3:Y:S01]  /*0870*/  @!P0 LDG.E R6, desc[UR4][R6.64] ;  /* 0x0000000406068981 */ /* 0x000ee2000c1e1900 */
[----:B----4-:R-:W-:-:S04]  /*0880*/  @P1 FFMA R11, R11, R14, R24 ;  /* 0x0000000e0b0b1223 */ /* 0x010fc80000000018 */
[----:B--2---:R-:W-:-:S04]  /*0890*/  @P1 FFMA R24, R2, R12, R11 ;  /* 0x0000000c02181223 */ /* 0x004fc8000000000b */
[----:B---3--:R-:W-:-:S07]  /*08a0*/  @!P0 FFMA R24, R5, R6, R24 ;  /* 0x0000000605188223 */ /* 0x008fce0000000018 */
.L_x_37:
[----:B------:R-:W0:Y:S01]  /*08b0*/  LDC.64 R2, c[0x0][0x390] ;  /* 0x0000e400ff027b82 */ /* 0x000e220000000a00 */
[----:B------:R-:W-:-:S04]  /*08c0*/  IMAD R17, R16, R17, R0 ;  /* 0x0000001110117224 */ /* 0x000fc800078e0200 */
[----:B0-----:R-:W-:-:S05]  /*08d0*/  IMAD.WIDE R2, R17, 0x4, R2 ;  /* 0x0000000411027825 */ /* 0x001fca00078e0202 */
[----:B------:R-:W-:Y:S01]  /*08e0*/  STG.E desc[UR4][R2.64], R24 ;  /* 0x0000001802007986 */ /* 0x000fe2000c101904 */
[----:B------:R-:W-:Y:S05]  /*08f0*/  EXIT ;  /* 0x000000000000794d */ /* 0x000fea0003800000 */
.L_x_41:
        /* <DEDUP_REMOVED lines=16> */
.L_x_217:


//--------------------- .text._Z16crossEntropyLossPfPiS_ii --------------------------
	.section	.text._Z16crossEntropyLossPfPiS_ii,"ax",@progbits
	.align	128
        .global         _Z16crossEntropyLossPfPiS_ii
        .type           _Z16crossEntropyLossPfPiS_ii,@function
        .size           _Z16crossEntropyLossPfPiS_ii,(.L_x_206 - _Z16crossEntropyLossPfPiS_ii)
        .other          _Z16crossEntropyLossPfPiS_ii,@"STO_CUDA_ENTRY STV_DEFAULT"
_Z16crossEntropyLossPfPiS_ii:
.text._Z16crossEntropyLossPfPiS_ii:
[----:B------:R-:W-:Y:S01]  /*0000*/  LDC R1, c[0x0][0x37c] ;  /* 0x0000df00ff017b82 */ /* 0x000fe20000000800 */
[----:B------:R-:W0:Y:S07]  /*0010*/  S2R R0, SR_TID.X ;  /* 0x0000000000007919 */ /* 0x000e2e0000002100 */
[----:B------:R-:W0:Y:S01]  /*0020*/  S2UR UR4, SR_CTAID.X ;  /* 0x00000000000479c3 */ /* 0x000e220000002500 */
[----:B------:R-:W1:Y:S07]  /*0030*/  LDCU UR6, c[0x0][0x398] ;  /* 0x00007300ff0677ac */ /* 0x000e6e0008000800 */
[----:B------:R-:W0:Y:S02]  /*0040*/  LDC R7, c[0x0][0x360] ;  /* 0x0000d800ff077b82 */ /* 0x000e240000000800 */
[----:B0-----:R-:W-:-:S05]  /*0050*/  IMAD R7, R7, UR4, R0 ;  /* 0x0000000407077c24 */ /* 0x001fca000f8e0200 */
[----:B-1----:R-:W-:-:S13]  /*0060*/  ISETP.GE.AND P0, PT, R7, UR6, PT ;  /* 0x0000000607007c0c */ /* 0x002fda000bf06270 */
[----:B------:R-:W-:Y:S05]  /*0070*/  @P0 EXIT ;  /* 0x000000000000094d */ /* 0x000fea0003800000 */
[----:B------:R-:W0:Y:S01]  /*0080*/  LDC.64 R2, c[0x0][0x388] ;  /* 0x0000e200ff027b82 */ /* 0x000e220000000a00 */
[----:B------:R-:W1:Y:S01]  /*0090*/  LDCU.64 UR4, c[0x0][0x358] ;  /* 0x00006b00ff0477ac */ /* 0x000e620008000a00 */
[----:B------:R-:W2:Y:S06]  /*00a0*/  LDCU UR7, c[0x0][0x39c] ;  /* 0x00007380ff0777ac */ /* 0x000eac0008000800 */
[----:B------:R-:W3:Y:S01]  /*00b0*/  LDC.64 R4, c[0x0][0x380] ;  /* 0x0000e000ff047b82 */ /* 0x000ee20000000a00 */
[----:B0-----:R-:W-:-:S06]  /*00c0*/  IMAD.WIDE R2, R7, 0x4, R2 ;  /* 0x0000000407027825 */ /* 0x001fcc00078e0202 */
[----:B-1----:R-:W2:Y:S02]  /*00d0*/  LDG.E R2, desc[UR4][R2.64] ;  /* 0x0000000402027981 */ /* 0x002ea4000c1e1900 */
[----:B--2---:R-:W-:-:S04]  /*00e0*/  IMAD R7, R7, UR7, R2 ;  /* 0x0000000707077c24 */ /* 0x004fc8000f8e0202 */
[----:B---3--:R-:W-:-:S06]  /*00f0*/  IMAD.WIDE R4, R7, 0x4, R4 ;  /* 0x0000000407047825 */ /* 0x008fcc00078e0204 */
[----:B------:R0:W2:Y:S01]  /*0100*/  LDG.E R4, desc[UR4][R4.64] ;  /* 0x0000000404047981 */ /* 0x0000a2000c1e1900 */
[----:B------:R-:W-:Y:S01]  /*0110*/  IMAD.MOV.U32 R9, RZ, RZ, 0x3e055027 ;  /* 0x3e055027ff097424 */ /* 0x000fe200078e00ff */
[----:B------:R-:W-:Y:S01]  /*0120*/  BSSY.RECONVERGENT B0, `(.L_x_42) ;  /* 0x0000022000007945 */ /* 0x000fe20003800200 */
[----:B0-----:R-:W-:Y:S02]  /*0130*/  I2FP.F32.S32 R5, UR6 ;  /* 0x0000000600057c45 */ /* 0x001fe40008201400 */
[----:B--2---:R-:W-:Y:S02]  /*0140*/  FMNMX R6, R4, 1.0000000116860974231e-07, !PT ;  /* 0x33d6bf9504067809 */ /* 0x004fe40007800000 */
[----:B------:R-:W0:Y:S02]  /*0150*/  MUFU.RCP R4, R5 ;  /* 0x0000000500047308 */ /* 0x000e240000001000 */
[C---:B------:R-:W-:Y:S01]  /*0160*/  ISETP.GT.U32.AND P0, PT, R6.reuse, 0x7f7fffff, PT ;  /* 0x7f7fffff0600780c */ /* 0x040fe20003f04070 */
[----:B------:R-:W-:-:S05]  /*0170*/  VIADD R0, R6, 0xc0d55555 ;  /* 0xc0d5555506007836 */ /* 0x000fca0000000000 */
[----:B------:R-:W-:-:S05]  /*0180*/  LOP3.LUT R7, R0, 0xff800000, RZ, 0xc0, !PT ;  /* 0xff80000000077812 */ /* 0x000fca00078ec0ff */
[----:B------:R-:W-:-:S04]  /*0190*/  IMAD.IADD R0, R6, 0x1, -R7 ;  /* 0x0000000106007824 */ /* 0x000fc800078e0a07 */
[----:B------:R-:W-:Y:S01]  /*01a0*/  FADD R2, R0, -1 ;  /* 0xbf80000000027421 */ /* 0x000fe20000000000 */
[----:B------:R-:W-:Y:S01]  /*01b0*/  I2FP.F32.S32 R0, R7 ;  /* 0x0000000700007245 */ /* 0x000fe20000201400 */
[----:B------:R-:W-:Y:S02]  /*01c0*/  IMAD.MOV.U32 R7, RZ, RZ, 0x7f800000 ;  /* 0x7f800000ff077424 */ /* 0x000fe400078e00ff */
[----:B------:R-:W-:Y:S02]  /*01d0*/  FFMA R3, R2, -R9, 0.14084610342979431152 ;  /* 0x3e1039f602037423 */ /* 0x000fe40000000809 */
[----:B------:R-:W-:Y:S02]  /*01e0*/  FFMA R0, R0, 1.1920928955078125e-07, RZ ;  /* 0x3400000000007823 */ /* 0x000fe400000000ff */
[----:B------:R-:W-:-:S04]  /*01f0*/  FFMA R3, R2, R3, -0.12148627638816833496 ;  /* 0xbdf8cdcc02037423 */ /* 0x000fc80000000003 */
[----:B------:R-:W-:-:S04]  /*0200*/  FFMA R3, R2, R3, 0.13980610668659210205 ;  /* 0x3e0f295502037423 */ /* 0x000fc80000000003 */
[----:B------:R-:W-:-:S04]  /*0210*/  FFMA R3, R2, R3, -0.16684235632419586182 ;  /* 0xbe2ad8b902037423 */ /* 0x000fc80000000003 */
[----:B------:R-:W-:-:S04]  /*0220*/  FFMA R3, R2, R3, 0.20012299716472625732 ;  /* 0x3e4ced0b02037423 */ /* 0x000fc80000000003 */
[----:B------:R-:W-:-:S04]  /*0230*/  FFMA R3, R2, R3, -0.24999669194221496582 ;  /* 0xbe7fff2202037423 */ /* 0x000fc80000000003 */
[----:B------:R-:W-:-:S04]  /*0240*/  FFMA R3, R2, R3, 0.33333182334899902344 ;  /* 0x3eaaaa7802037423 */ /* 0x000fc80000000003 */
[----:B------:R-:W-:-:S04]  /*0250*/  FFMA R3, R2, R3, -0.5 ;  /* 0xbf00000002037423 */ /* 0x000fc80000000003 */
[----:B------:R-:W-:-:S04]  /*0260*/  FMUL R3, R2, R3 ;  /* 0x0000000302037220 */ /* 0x000fc80000400000 */
[----:B------:R-:W-:-:S04]  /*0270*/  FFMA R3, R2, R3, R2 ;  /* 0x0000000302037223 */ /* 0x000fc80000000002 */
[----:B------:R-:W-:Y:S01]  /*0280*/  FFMA R0, R0, 0.69314718246459960938, R3 ;  /* 0x3f31721800007823 */ /* 0x000fe20000000003 */
[----:B------:R-:W-:Y:S01]  /*0290*/  @P0 FFMA R0, R6, R7, +INF ;  /* 0x7f80000006000423 */ /* 0x000fe20000000007 */
[----:B0-----:R-:W-:-:S03]  /*02a0*/  FFMA R3, -R5, R4, 1 ;  /* 0x3f80000005037423 */ /* 0x001fc60000000104 */
[----:B------:R-:W0:Y:S01]  /*02b0*/  FCHK P0, -R0, R5 ;  /* 0x0000000500007302 */ /* 0x000e220000000100 */
[----:B------:R-:W-:-:S04]  /*02c0*/  FFMA R3, R4, R3, R4 ;  /* 0x0000000304037223 */ /* 0x000fc80000000004 */
[----:B------:R-:W-:-:S04]  /*02d0*/  FFMA R2, -R0, R3, RZ ;  /* 0x0000000300027223 */ /* 0x000fc800000001ff */
[----:B------:R-:W-:-:S04]  /*02e0*/  FFMA R4, -R5, R2, -R0 ;  /* 0x0000000205047223 */ /* 0x000fc80000000900 */
[----:B------:R-:W-:Y:S01]  /*02f0*/  FFMA R7, R3, R4, R2 ;  /* 0x0000000403077223 */ /* 0x000fe20000000002 */
[----:B0-----:R-:W-:Y:S06]  /*0300*/  @!P0 BRA `(.L_x_43) ;  /* 0x00000000000c8947 */ /* 0x001fec0003800000 */
[----:B------:R-:W-:Y:S01]  /*0310*/  FADD R3, -R0, -RZ ;  /* 0x800000ff00037221 */ /* 0x000fe20000000100 */
[----:B------:R-:W-:-:S07]  /*0320*/  MOV R2, 0x340 ;  /* 0x0000034000027802 */ /* 0x000fce0000000f00 */
[----:B------:R-:W-:Y:S05]  /*0330*/  CALL.REL.NOINC `($__internal_1_$__cuda_sm3x_div_rn_noftz_f32_slowpath) ;  /* 0x0000000000107944 */ /* 0x000fea0003c00000 */
.L_x_43:
[----:B------:R-:W-:Y:S05]  /*0340*/  BSYNC.RECONVERGENT B0 ;  /* 0x0000000000007941 */ /* 0x000fea0003800200 */
.L_x_42:
[----:B------:R-:W0:Y:S02]  /*0350*/  LDC.64 R2, c[0x0][0x390] ;  /* 0x0000e400ff027b82 */ /* 0x000e240000000a00 */
[----:B0-----:R-:W-:Y:S01]  /*0360*/  REDG.E.ADD.F32.FTZ.RN.STRONG.GPU desc[UR4][R2.64], R7 ;  /* 0x00000007020079a6 */ /* 0x001fe2000c12f304 */
[----:B------:R-:W-:Y:S05]  /*0370*/  EXIT ;  /* 0x000000000000794d */ /* 0x000fea0003800000 */
        .weak           $__internal_1_$__cuda_sm3x_div_rn_noftz_f32_slowpath
        .type           $__internal_1_$__cuda_sm3x_div_rn_noftz_f32_slowpath,@function
        .size           $__internal_1_$__cuda_sm3x_div_rn_noftz_f32_slowpath,(.L_x_206 - $__internal_1_$__cuda_sm3x_div_rn_noftz_f32_slowpath)
$__internal_1_$__cuda_sm3x_div_rn_noftz_f32_slowpath:
[----:B------:R-:W-:Y:S01]  /*0380*/  SHF.R.U32.HI R4, RZ, 0x17, R5 ;  /* 0x00000017ff047819 */ /* 0x000fe20000011605 */
[----:B------:R-:W-:Y:S01]  /*0390*/  BSSY.RECONVERGENT B1, `(.L_x_44) ;  /* 0x0000063000017945 */ /* 0x000fe20003800200 */
[----:B------:R-:W-:Y:S02]  /*03a0*/  SHF.R.U32.HI R0, RZ, 0x17, R3 ;  /* 0x00000017ff007819 */ /* 0x000fe40000011603 */
[----:B------:R-:W-:Y:S02]  /*03b0*/  LOP3.LUT R6, R4, 0xff, RZ, 0xc0, !PT ;  /* 0x000000ff04067812 */ /* 0x000fe400078ec0ff */
[----:B------:R-:W-:-:S03]  /*03c0*/  LOP3.LUT R4, R0, 0xff, RZ, 0xc0, !PT ;  /* 0x000000ff00047812 */ /* 0x000fc600078ec0ff */
[----:B------:R-:W-:Y:S01]  /*03d0*/  VIADD R9, R6, 0xffffffff ;  /* 0xffffffff06097836 */ /* 0x000fe20000000000 */
[----:B------:R-:W-:-:S04]  /*03e0*/  IADD3 R8, PT, PT, R4, -0x1, RZ ;  /* 0xffffffff04087810 */ /* 0x000fc80007ffe0ff */
[----:B------:R-:W-:-:S04]  /*03f0*/  ISETP.GT.U32.AND P0, PT, R9, 0xfd, PT ;  /* 0x000000fd0900780c */ /* 0x000fc80003f04070 */
[----:B------:R-:W-:-:S13]  /*0400*/  ISETP.GT.U32.OR P0, PT, R8, 0xfd, P0 ;  /* 0x000000fd0800780c */ /* 0x000fda0000704470 */
[----:B------:R-:W-:Y:S01]  /*0410*/  @!P0 IMAD.MOV.U32 R7, RZ, RZ, RZ ;  /* 0x000000ffff078224 */ /* 0x000fe200078e00ff */
[----:B------:R-:W-:Y:S06]  /*0420*/  @!P0 BRA `(.L_x_45) ;  /* 0x0000000000608947 */ /* 0x000fec0003800000 */
[----:B------:R-:W-:Y:S01]  /*0430*/  FSETP.GTU.FTZ.AND P0, PT, |R3|, +INF , PT ;  /* 0x7f8000000300780b */ /* 0x000fe20003f1c200 */
[----:B------:R-:W-:Y:S01]  /*0440*/  IMAD.MOV.U32 R0, RZ, RZ, R5 ;  /* 0x000000ffff007224 */ /* 0x000fe200078e0005 */
        /* <DEDUP_REMOVED lines=22> */
.L_x_45:
[----:B------:R-:W-:Y:S01]  /*05b0*/  LEA R0, R6, 0xc0800000, 0x17 ;  /* 0xc080000006007811 */ /* 0x000fe200078eb8ff */
[----:B------:R-:W-:Y:S01]  /*05c0*/  VIADD R4, R4, 0xffffff81 ;  /* 0xffffff8104047836 */ /* 0x000fe20000000000 */
[----:B------:R-:W-:Y:S03]  /*05d0*/  BSSY.RECONVERGENT B2, `(.L_x_50) ;  /* 0x0000035000027945 */ /* 0x000fe60003800200 */
[----:B------:R-:W-:Y:S02]  /*05e0*/  IMAD.IADD R5, R5, 0x1, -R0 ;  /* 0x0000000105057824 */ /* 0x000fe400078e0a00 */
[C---:B------:R-:W-:Y:S01]  /*05f0*/  IMAD R0, R4.reuse, -0x800000, R3 ;  /* 0xff80000004007824 */ /* 0x040fe200078e0203 */
[----:B------:R-:W-:Y:S01]  /*0600*/  IADD3 R4, PT, PT, R4, 0x7f, -R6 ;  /* 0x0000007f04047810 */ /* 0x000fe20007ffe806 */
[----:B------:R-:W0:Y:S01]  /*0610*/  MUFU.RCP R8, R5 ;  /* 0x0000000500087308 */ /* 0x000e220000001000 */
[----:B------:R-:W-:-:S03]  /*0620*/  FADD.FTZ R9, -R5, -RZ ;  /* 0x800000ff05097221 */ /* 0x000fc60000010100 */
[----:B------:R-:W-:Y:S02]  /*0630*/  IMAD.IADD R4, R4, 0x1, R7 ;  /* 0x0000000104047824 */ /* 0x000fe400078e0207 */
[----:B0-----:R-:W-:-:S04]  /*0640*/  FFMA R11, R8, R9, 1 ;  /* 0x3f800000080b7423 */ /* 0x001fc80000000009 */
[----:B------:R-:W-:-:S04]  /*0650*/  FFMA R10, R8, R11, R8 ;  /* 0x0000000b080a7223 */ /* 0x000fc80000000008 */
[----:B------:R-:W-:-:S04]  /*0660*/  FFMA R3, R0, R10, RZ ;  /* 0x0000000a00037223 */ /* 0x000fc800000000ff */
[----:B------:R-:W-:-:S04]  /*0670*/  FFMA R8, R9, R3, R0 ;  /* 0x0000000309087223 */ /* 0x000fc80000000000 */
[----:B------:R-:W-:-:S04]  /*0680*/  FFMA R11, R10, R8, R3 ;  /* 0x000000080a0b7223 */ /* 0x000fc80000000003 */
[----:B------:R-:W-:-:S04]  /*0690*/  FFMA R8, R9, R11, R0 ;  /* 0x0000000b09087223 */ /* 0x000fc80000000000 */
        /* <DEDUP_REMOVED lines=14> */
[-CC-:B------:R-:W-:Y:S01]  /*0780*/  FFMA.RZ R0, R10, R8.reuse, R11.reuse ;  /* 0x000000080a007223 */ /* 0x180fe2000000c00b */
[----:B------:R-:W-:Y:S02]  /*0790*/  VIADD R7, R6, 0x20 ;  /* 0x0000002006077836 */ /* 0x000fe40000000000 */
[-CC-:B------:R-:W-:Y:S01]  /*07a0*/  FFMA.RM R5, R10, R8.reuse, R11.reuse ;  /* 0x000000080a057223 */ /* 0x180fe2000000400b */
[----:B------:R-:W-:Y:S02]  /*07b0*/  ISETP.NE.AND P2, PT, R6, RZ, PT ;  /* 0x000000ff0600720c */ /* 0x000fe40003f45270 */
[----:B------:R-:W-:Y:S01]  /*07c0*/  LOP3.LUT R4, R0, 0x7fffff, RZ, 0xc0, !PT ;  /* 0x007fffff00047812 */ /* 0x000fe200078ec0ff */
[----:B------:R-:W-:Y:S01]  /*07d0*/  FFMA.RP R0, R10, R8, R11 ;  /* 0x000000080a007223 */ /* 0x000fe2000000800b */
        /* <DEDUP_REMOVED lines=16> */
.L_x_52:
[----:B------:R-:W-:-:S04]  /*08e0*/  LOP3.LUT R3, R3, 0x80000000, RZ, 0xc0, !PT ;  /* 0x8000000003037812 */ /* 0x000fc800078ec0ff */
[----:B------:R-:W-:Y:S01]  /*08f0*/  LOP3.LUT R3, R3, 0x7f800000, RZ, 0xfc, !PT ;  /* 0x7f80000003037812 */ /* 0x000fe200078efcff */
[----:B------:R-:W-:Y:S06]  /*0900*/  BRA `(.L_x_53) ;  /* 0x0000000000047947 */ /* 0x000fec0003800000 */
.L_x_51:
[----:B------:R-:W-:-:S07]  /*0910*/  LEA R3, R4, R3, 0x17 ;  /* 0x0000000304037211 */ /* 0x000fce00078eb8ff */
.L_x_53:
[----:B------:R-:W-:Y:S05]  /*0920*/  BSYNC.RECONVERGENT B2 ;  /* 0x0000000000027941 */ /* 0x000fea0003800200 */
.L_x_50:
[----:B------:R-:W-:Y:S05]  /*0930*/  BRA `(.L_x_54) ;  /* 0x0000000000207947 */ /* 0x000fea0003800000 */
.L_x_49:
[----:B------:R-:W-:-:S04]  /*0940*/  LOP3.LUT R3, R5, 0x80000000, R3, 0x48, !PT ;  /* 0x8000000005037812 */ /* 0x000fc800078e4803 */
[----:B------:R-:W-:Y:S01]  /*0950*/  LOP3.LUT R3, R3, 0x7f800000, RZ, 0xfc, !PT ;  /* 0x7f80000003037812 */ /* 0x000fe200078efcff */
[----:B------:R-:W-:Y:S06]  /*0960*/  BRA `(.L_x_54) ;  /* 0x0000000000147947 */ /* 0x000fec0003800000 */
.L_x_48:
[----:B------:R-:W-:Y:S01]  /*0970*/  LOP3.LUT R3, R5, 0x80000000, R3, 0x48, !PT ;  /* 0x8000000005037812 */ /* 0x000fe200078e4803 */
[----:B------:R-:W-:Y:S06]  /*0980*/  BRA `(.L_x_54) ;  /* 0x00000000000c7947 */ /* 0x000fec0003800000 */
.L_x_47:
[----:B------:R-:W0:Y:S01]  /*0990*/  MUFU.RSQ R3, -QNAN ;  /* 0xffc0000000037908 */ /* 0x000e220000001400 */
[----:B------:R-:W-:Y:S05]  /*09a0*/  BRA `(.L_x_54) ;  /* 0x0000000000047947 */ /* 0x000fea0003800000 */
.L_x_46:
[----:B------:R-:W-:-:S07]  /*09b0*/  FADD.FTZ R3, R3, R0 ;  /* 0x0000000003037221 */ /* 0x000fce0000010000 */
.L_x_54:
[----:B------:R-:W-:Y:S05]  /*09c0*/  BSYNC.RECONVERGENT B1 ;  /* 0x0000000000017941 */ /* 0x000fea0003800200 */
.L_x_44:
[----:B0-----:R-:W-:Y:S02]  /*09d0*/  IMAD.MOV.U32 R7, RZ, RZ, R3 ;  /* 0x000000ffff077224 */ /* 0x001fe400078e0003 */
[----:B------:R-:W-:-:S04]  /*09e0*/  IMAD.MOV.U32 R3, RZ, RZ, 0x0 ;  /* 0x00000000ff037424 */ /* 0x000fc800078e00ff */
[----:B------:R-:W-:Y:S05]  /*09f0*/  RET.REL.NODEC R2 `(_Z16crossEntropyLossPfPiS_ii) ;  /* 0xfffffff402807950 */ /* 0x000fea0003c3ffff */
.L_x_55:
        /* <DEDUP_REMOVED lines=16> */
.L_x_206:


//--------------------- .text._Z14softmaxForwardPfS_ii --------------------------
	.section	.text._Z14softmaxForwardPfS_ii,"ax",@progbits
	.align	128
        .global         _Z14softmaxForwardPfS_ii
        .type           _Z14softmaxForwardPfS_ii,@function
        .size           _Z14softmaxForwardPfS_ii,(.L_x_207 - _Z14softmaxForwardPfS_ii)
        .other          _Z14softmaxForwardPfS_ii,@"STO_CUDA_ENTRY STV_DEFAULT"
_Z14softmaxForwardPfS_ii:
.text._Z14softmaxForwardPfS_ii:
        /* <DEDUP_REMOVED lines=9> */
[----:B------:R-:W1:Y:S01]  /*0090*/  LDCU UR5, c[0x0][0x394] ;  /* 0x00007280ff0577ac */ /* 0x000e620008000800 */
[----:B------:R-:W2:Y:S01]  /*00a0*/  LDCU.64 UR10, c[0x0][0x358] ;  /* 0x00006b00ff0a77ac */ /* 0x000ea20008000a00 */
[----:B-1----:R-:W-:-:S04]  /*00b0*/  IMAD R2, R2, UR5, RZ ;  /* 0x0000000502027c24 */ /* 0x002fc8000f8e02ff */
[----:B0-----:R-:W-:-:S05]  /*00c0*/  IMAD.WIDE R4, R2, 0x4, R4 ;  /* 0x0000000402047825 */ /* 0x001fca00078e0204 */
[----:B--2---:R0:W5:Y:S01]  /*00d0*/  LDG.E R0, desc[UR10][R4.64] ;  /* 0x0000000a04007981 */ /* 0x004162000c1e1900 */
[----:B------:R-:W-:-:S09]  /*00e0*/  UISETP.GE.AND UP0, UPT, UR5, 0x2, UPT ;  /* 0x000000020500788c */ /* 0x000fd2000bf06270 */
[----:B0-----:R-:W-:Y:S05]  /*00f0*/  BRA.U !UP0, `(.L_x_56) ;  /* 0x0000000508547547 */ /* 0x001fea000b800000 */
[----:B------:R-:W-:Y:S01]  /*0100*/  UIADD3 UR4, UPT, UPT, UR5, -0x1, URZ ;  /* 0xffffffff05047890 */ /* 0x000fe2000fffe0ff */
[----:B------:R-:W-:Y:S01]  /*0110*/  HFMA2 R3, -RZ, RZ, 0, 5.9604644775390625e-08 ;  /* 0x00000001ff037431 */ /* 0x000fe200000001ff */
[----:B------:R-:W-:Y:S02]  /*0120*/  UIADD3 UR5, UPT, UPT, UR5, -0x2, URZ ;  /* 0xfffffffe05057890 */ /* 0x000fe4000fffe0ff */
[----:B------:R-:W-:Y:S02]  /*0130*/  ULOP3.LUT UR6, UR4, 0xf, URZ, 0xc0, !UPT ;  /* 0x0000000f04067892 */ /* 0x000fe4000f8ec0ff */
[----:B------:R-:W-:-:S09]  /*0140*/  UISETP.GE.U32.AND UP0, UPT, UR5, 0xf, UPT ;  /* 0x0000000f0500788c */ /* 0x000fd2000bf06070 */
[----:B------:R-:W-:Y:S05]  /*0150*/  BRA.U !UP0, `(.L_x_57) ;  /* 0x0000000108947547 */ /* 0x000fea000b800000 */
[----:B------:R-:W-:Y:S01]  /*0160*/  IADD3 R13, P0, PT, R4, 0x20, RZ ;  /* 0x00000020040d7810 */ /* 0x000fe20007f1e0ff */
[----:B------:R-:W-:Y:S01]  /*0170*/  ULOP3.LUT UR5, UR4, 0xfffffff0, URZ, 0xc0, !UPT ;  /* 0xfffffff004057892 */ /* 0x000fe2000f8ec0ff */
[----:B------:R-:W-:Y:S02]  /*0180*/  MOV R3, RZ ;  /* 0x000000ff00037202 */ /* 0x000fe40000000f00 */
[----:B------:R-:W-:Y:S01]  /*0190*/  IADD3.X R7, PT, PT, RZ, R5, RZ, P0, !PT ;  /* 0x00000005ff077210 */ /* 0x000fe200007fe4ff */
[----:B------:R-:W-:-:S12]  /*01a0*/  UIADD3 UR5, UPT, UPT, -UR5, URZ, URZ ;  /* 0x000000ff05057290 */ /* 0x000fd8000fffe1ff */
.L_x_58:
[----:B------:R-:W-:-:S05]  /*01b0*/  MOV R6, R13 ;  /* 0x0000000d00067202 */ /* 0x000fca0000000f00 */
[----:B------:R-:W2:Y:S04]  /*01c0*/  LDG.E R13, desc[UR10][R6.64+-0x1c] ;  /* 0xffffe40a060d7981 */ /* 0x000ea8000c1e1900 */
[----:B------:R-:W2:Y:S04]  /*01d0*/  LDG.E R12, desc[UR10][R6.64+-0x18] ;  /* 0xffffe80a060c7981 */ /* 0x000ea8000c1e1900 */
[----:B------:R-:W3:Y:S04]  /*01e0*/  LDG.E R15, desc[UR10][R6.64+-0x14] ;  /* 0xffffec0a060f7981 */ /* 0x000ee8000c1e1900 */
[----:B------:R-:W3:Y:S04]  /*01f0*/  LDG.E R14, desc[UR10][R6.64+-0x10] ;  /* 0xfffff00a060e7981 */ /* 0x000ee8000c1e1900 */
[----:B------:R-:W4:Y:S04]  /*0200*/  LDG.E R17, desc[UR10][R6.64+-0xc] ;  /* 0xfffff40a06117981 */ /* 0x000f28000c1e1900 */
        /* <DEDUP_REMOVED lines=10> */
[----:B------:R0:W4:Y:S01]  /*02b0*/  LDG.E R8, desc[UR10][R6.64+0x20] ;  /* 0x0000200a06087981 */ /* 0x000122000c1e1900 */
[----:B------:R-:W-:Y:S01]  /*02c0*/  UIADD3 UR5, UPT, UPT, UR5, 0x10, URZ ;  /* 0x0000001005057890 */ /* 0x000fe2000fffe0ff */
[----:B------:R-:W-:-:S03]  /*02d0*/  IADD3 R3, PT, PT, R3, 0x10, RZ ;  /* 0x0000001003037810 */ /* 0x000fc60007ffe0ff */
[----:B------:R-:W-:Y:S01]  /*02e0*/  UISETP.NE.AND UP0, UPT, UR5, URZ, UPT ;  /* 0x000000ff0500728c */ /* 0x000fe2000bf05270 */
[----:B--2--5:R-:W-:Y:S02]  /*02f0*/  FMNMX3 R12, R0, R13, R12, !PT ;  /* 0x0000000d000c7276 */ /* 0x024fe4000780000c */
[----:B------:R-:W-:-:S04]  /*0300*/  IADD3 R13, P0, PT, R6, 0x40, RZ ;  /* 0x00000040060d7810 */ /* 0x000fc80007f1e0ff */
[----:B0-----:R-:W-:Y:S02]  /*0310*/  IADD3.X R7, PT, PT, RZ, R7, RZ, P0, !PT ;  /* 0x00000007ff077210 */ /* 0x001fe400007fe4ff */
[----:B---3--:R-:W-:-:S04]  /*0320*/  FMNMX3 R12, R12, R15, R14, !PT ;  /* 0x0000000f0c0c7276 */ /* 0x008fc8000780000e */
[----:B----4-:R-:W-:-:S04]  /*0330*/  FMNMX3 R12, R12, R17, R16, !PT ;  /* 0x000000110c0c7276 */ /* 0x010fc80007800010 */
[----:B------:R-:W-:-:S04]  /*0340*/  FMNMX3 R12, R12, R19, R18, !PT ;  /* 0x000000130c0c7276 */ /* 0x000fc80007800012 */
[----:B------:R-:W-:-:S04]  /*0350*/  FMNMX3 R12, R12, R21, R20, !PT ;  /* 0x000000150c0c7276 */ /* 0x000fc80007800014 */
[----:B------:R-:W-:-:S04]  /*0360*/  FMNMX3 R12, R12, R23, R22, !PT ;  /* 0x000000170c0c7276 */ /* 0x000fc80007800016 */
[----:B------:R-:W-:-:S04]  /*0370*/  FMNMX3 R10, R12, R10, R11, !PT ;  /* 0x0000000a0c0a7276 */ /* 0x000fc8000780000b */
[----:B------:R-:W-:Y:S01]  /*0380*/  FMNMX3 R0, R10, R9, R8, !PT ;  /* 0x000000090a007276 */ /* 0x000fe20007800008 */
[----:B------:R-:W-:Y:S06]  /*0390*/  BRA.U UP0, `(.L_x_58) ;  /* 0xfffffffd00847547 */ /* 0x000fec000b83ffff */
[----:B------:R-:W-:-:S07]  /*03a0*/  IADD3 R3, PT, PT, R3, 0x1, RZ ;  /* 0x0000000103037810 */ /* 0x000fce0007ffe0ff */
.L_x_57:
[----:B------:R-:W-:-:S09]  /*03b0*/  UISETP.NE.AND UP0, UPT, UR6, URZ, UPT ;  /* 0x000000ff0600728c */ /* 0x000fd2000bf05270 */
[----:B------:R-:W-:Y:S05]  /*03c0*/  BRA.U !UP0, `(.L_x_56) ;  /* 0x0000000108a07547 */ /* 0x000fea000b800000 */
[----:B------:R-:W-:Y:S02]  /*03d0*/  UISETP.GE.U32.AND UP0, UPT, UR6, 0x8, UPT ;  /* 0x000000080600788c */ /* 0x000fe4000bf06070 */
[----:B------:R-:W-:-:S04]  /*03e0*/  ULOP3.LUT UR5, UR4, 0x7, URZ, 0xc0, !UPT ;  /* 0x0000000704057892 */ /* 0x000fc8000f8ec0ff */
[----:B------:R-:W-:-:S03]  /*03f0*/  UISETP.NE.AND UP1, UPT, UR5, URZ, UPT ;  /* 0x000000ff0500728c */ /* 0x000fc6000bf25270 */
[----:B------:R-:W-:Y:S08]  /*0400*/  BRA.U !UP0, `(.L_x_59) ;  /* 0x0000000108387547 */ /* 0x000ff0000b800000 */
[----:B------:R-:W-:-:S05]  /*0410*/  IMAD.WIDE R6, R3, 0x4, R4 ;  /* 0x0000000403067825 */ /* 0x000fca00078e0204 */
[----:B------:R-:W2:Y:S04]  /*0420*/  LDG.E R9, desc[UR10][R6.64] ;  /* 0x0000000a06097981 */ /* 0x000ea8000c1e1900 */
[----:B------:R-:W2:Y:S04]  /*0430*/  LDG.E R8, desc[UR10][R6.64+0x4] ;  /* 0x0000040a06087981 */ /* 0x000ea8000c1e1900 */
[----:B------:R-:W3:Y:S04]  /*0440*/  LDG.E R11, desc[UR10][R6.64+0x8] ;  /* 0x0000080a060b7981 */ /* 0x000ee8000c1e1900 */
[----:B------:R-:W3:Y:S04]  /*0450*/  LDG.E R10, desc[UR10][R6.64+0xc] ;  /* 0x00000c0a060a7981 */ /* 0x000ee8000c1e1900 */
[----:B------:R-:W4:Y:S04]  /*0460*/  LDG.E R13, desc[UR10][R6.64+0x10] ;  /* 0x0000100a060d7981 */ /* 0x000f28000c1e1900 */
[----:B------:R-:W4:Y:S04]  /*0470*/  LDG.E R12, desc[UR10][R6.64+0x14] ;  /* 0x0000140a060c7981 */ /* 0x000f28000c1e1900 */
[----:B------:R-:W4:Y:S04]  /*0480*/  LDG.E R15, desc[UR10][R6.64+0x18] ;  /* 0x0000180a060f7981 */ /* 0x000f28000c1e1900 */
[----:B------:R-:W4:Y:S01]  /*0490*/  LDG.E R14, desc[UR10][R6.64+0x1c] ;  /* 0x00001c0a060e7981 */ /* 0x000f22000c1e1900 */
[----:B------:R-:W-:-:S02]  /*04a0*/  IADD3 R3, PT, PT, R3, 0x8, RZ ;  /* 0x0000000803037810 */ /* 0x000fc40007ffe0ff */
[----:B--2--5:R-:W-:-:S04]  /*04b0*/  FMNMX3 R8, R0, R9, R8, !PT ;  /* 0x0000000900087276 */ /* 0x024fc80007800008 */
[----:B---3--:R-:W-:-:S04]  /*04c0*/  FMNMX3 R8, R8, R11, R10, !PT ;  /* 0x0000000b08087276 */ /* 0x008fc8000780000a */
[----:B----4-:R-:W-:-:S04]  /*04d0*/  FMNMX3 R8, R8, R13, R12, !PT ;  /* 0x0000000d08087276 */ /* 0x010fc8000780000c */
[----:B------:R-:W-:-:S07]  /*04e0*/  FMNMX3 R0, R8, R15, R14, !PT ;  /* 0x0000000f08007276 */ /* 0x000fce000780000e */
.L_x_59:
        /* <DEDUP_REMOVED lines=9> */
[----:B------:R-:W3:Y:S01]  /*0580*/  LDG.E R10, desc[UR10][R6.64+0xc] ;  /* 0x00000c0a060a7981 */ /* 0x000ee2000c1e1900 */
[----:B------:R-:W-:-:S02]  /*0590*/  IADD3 R3, PT, PT, R3, 0x4, RZ ;  /* 0x0000000403037810 */ /* 0x000fc40007ffe0ff */
[----:B--2--5:R-:W-:-:S04]  /*05a0*/  FMNMX3 R0, R0, R9, R8, !PT ;  /* 0x0000000900007276 */ /* 0x024fc80007800008 */
[----:B---3--:R-:W-:-:S07]  /*05b0*/  FMNMX3 R0, R0, R11, R10, !PT ;  /* 0x0000000b00007276 */ /* 0x008fce000780000a */
.L_x_60:
[----:B------:R-:W-:Y:S05]  /*05c0*/  BRA.U !UP1, `(.L_x_56) ;  /* 0x0000000109207547 */ /* 0x000fea000b800000 */
[----:B------:R-:W-:-:S12]  /*05d0*/  UIADD3 UR4, UPT, UPT, -UR4, URZ, URZ ;  /* 0x000000ff04047290 */ /* 0x000fd8000fffe1ff */
.L_x_61:
[----:B------:R-:W-:-:S06]  /*05e0*/  IMAD.WIDE R6, R3, 0x4, R4 ;  /* 0x0000000403067825 */ /* 0x000fcc00078e0204 */
[----:B------:R-:W2:Y:S01]  /*05f0*/  LDG.E R7, desc[UR10][R6.64] ;  /* 0x0000000a06077981 */ /* 0x000ea2000c1e1900 */
[----:B------:R-:W-:Y:S01]  /*0600*/  UIADD3 UR4, UPT, UPT, UR4, 0x1, URZ ;  /* 0x0000000104047890 */ /* 0x000fe2000fffe0ff */
[----:B------:R-:W-:-:S03]  /*0610*/  IADD3 R3, PT, PT, R3, 0x1, RZ ;  /* 0x0000000103037810 */ /* 0x000fc60007ffe0ff */
[----:B------:R-:W-:Y:S01]  /*0620*/  UISETP.NE.AND UP0, UPT, UR4, URZ, UPT ;  /* 0x000000ff0400728c */ /* 0x000fe2000bf05270 */
[----:B--2--5:R-:W-:-:S08]  /*0630*/  FMNMX R0, R7, R0, !PT ;  /* 0x0000000007007209 */ /* 0x024fd00007800000 */
[----:B------:R-:W-:Y:S05]  /*0640*/  BRA.U UP0, `(.L_x_61) ;  /* 0xfffffffd00e47547 */ /* 0x000fea000b83ffff */
.L_x_56:
[----:B------:R-:W0:Y:S01]  /*0650*/  LDCU UR4, c[0x0][0x394] ;  /* 0x00007280ff0477ac */ /* 0x000e220008000800 */
[----:B------:R-:W-:Y:S01]  /*0660*/  HFMA2 R3, -RZ, RZ, 0, 0 ;  /* 0x00000000ff037431 */ /* 0x000fe200000001ff */
[----:B0-----:R-:W-:-:S09]  /*0670*/  UISETP.GE.AND UP0, UPT, UR4, 0x1, UPT ;  /* 0x000000010400788c */ /* 0x001fd2000bf06270 */
[----:B------:R-:W-:Y:S05]  /*0680*/  BRA.U !UP0, `(.L_x_62) ;  /* 0x0000000d08bc7547 */ /* 0x000fea000b800000 */
[----:B------:R-:W-:Y:S01]  /*0690*/  UISETP.GE.U32.AND UP1, UPT, UR4, 0x8, UPT ;  /* 0x000000080400788c */ /* 0x000fe2000bf26070 */
[----:B------:R-:W-:Y:S01]  /*06a0*/  MOV R3, RZ ;  /* 0x000000ff00037202 */ /* 0x000fe20000000f00 */
[----:B------:R-:W-:Y:S01]  /*06b0*/  ULOP3.LUT UR8, UR4, 0x7, URZ, 0xc0, !UPT ;  /* 0x0000000704087892 */ /* 0x000fe2000f8ec0ff */
[----:B------:R-:W-:-:S03]  /*06c0*/  MOV R11, RZ ;  /* 0x000000ff000b7202 */ /* 0x000fc60000000f00 */
[----:B------:R-:W-:-:S03]  /*06d0*/  UISETP.NE.AND UP0, UPT, UR8, URZ, UPT ;  /* 0x000000ff0800728c */ /* 0x000fc6000bf05270 */
[----:B------:R-:W-:Y:S08]  /*06e0*/  BRA.U !UP1, `(.L_x_63) ;  /* 0x0000000509d47547 */ /* 0x000ff0000b800000 */
[----:B------:R-:W0:Y:S01]  /*06f0*/  LDCU.64 UR6, c[0x0][0x388] ;  /* 0x00007100ff0677ac */ /* 0x000e220008000a00 */
[----:B------:R-:W-:Y:S02]  /*0700*/  IADD3 R6, P0, PT, R4, 0x10, RZ ;  /* 0x0000001004067810 */ /* 0x000fe40007f1e0ff */
[----:B------:R-:W-:Y:S01]  /*0710*/  MOV R3, RZ ;  /* 0x000000ff00037202 */ /* 0x000fe20000000f00 */
[----:B------:R-:W-:Y:S01]  /*0720*/  ULOP3.LUT UR4, UR4, 0x7ffffff8, URZ, 0xc0, !UPT ;  /* 0x7ffffff804047892 */ /* 0x000fe2000f8ec0ff */
[----:B------:R-:W-:Y:S02]  /*0730*/  MOV R10, R2 ;  /* 0x00000002000a7202 */ /* 0x000fe40000000f00 */
[----:B------:R-:W-:Y:S01]  /*0740*/  IADD3.X R7, PT, PT, RZ, R5, RZ, P0, !PT ;  /* 0x00000005ff077210 */ /* 0x000fe200007fe4ff */
[----:B------:R-:W-:Y:S02]  /*0750*/  UIADD3 UR9, UPT, UPT, -UR4, URZ, URZ ;  /* 0x000000ff04097290 */ /* 0x000fe4000fffe1ff */
[----:B------:R-:W-:Y:S01]  /*0760*/  MOV R11, UR4 ;  /* 0x00000004000b7c02 */ /* 0x000fe20008000f00 */
[----:B0-----:R-:W-:-:S04]  /*0770*/  UIADD3 UR5, UP1, UPT, UR6, 0x10, URZ ;  /* 0x0000001006057890 */ /* 0x001fc8000ff3e0ff */
[----:B------:R-:W-:-:S12]  /*0780*/  UIADD3.X UR6, UPT, UPT, URZ, UR7, URZ, UP1, !UPT ;  /* 0x00000007ff067290 */ /* 0x000fd80008ffe4ff */
.L_x_64:
[----:B-1----:R-:W2:Y:S01]  /*0790*/  LDG.E R9, desc[UR10][R6.64+-0x10] ;  /* 0xfffff00a06097981 */ /* 0x002ea2000c1e1900 */
[----:B------:R-:W-:Y:S01]  /*07a0*/  HFMA2 R12, -RZ, RZ, 0.96630859375, -0.0022525787353515625 ;  /* 0x3bbb989dff0c7431 */ /* 0x000fe200000001ff */
[----:B------:R-:W-:Y:S01]  /*07b0*/  MOV R13, 0x437c0000 ;  /* 0x437c0000000d7802 */ /* 0x000fe20000000f00 */
[----:B--2--5:R-:W-:-:S04]  /*07c0*/  FADD R9, R9, -R0 ;  /* 0x8000000009097221 */ /* 0x024fc80000000000 */
[----:B------:R-:W-:-:S04]  /*07d0*/  FFMA.SAT R8, R9, R12, 0.5 ;  /* 0x3f00000009087423 */ /* 0x000fc8000000200c */
[----:B------:R-:W-:-:S04]  /*07e0*/  FFMA.RM R14, R8, R13, 12582913 ;  /* 0x4b400001080e7423 */ /* 0x000fc8000000400d */
[C---:B------:R-:W-:Y:S01]  /*07f0*/  FADD R8, R14.reuse, -12583039 ;  /* 0xcb40007f0e087421 */ /* 0x040fe20000000000 */
[----:B------:R-:W-:-:S03]  /*0800*/  SHF.L.U32 R14, R14, 0x17, RZ ;  /* 0x000000170e0e7819 */ /* 0x000fc600000006ff */
[----:B------:R-:W-:-:S04]  /*0810*/  FFMA R8, R9, 1.4426950216293334961, -R8 ;  /* 0x3fb8aa3b09087823 */ /* 0x000fc80000000808 */
[----:B------:R-:W-:Y:S01]  /*0820*/  FFMA R15, R9, 1.925963033500011079e-08, R8 ;  /* 0x32a57060090f7823 */ /* 0x000fe20000000008 */
[----:B------:R-:W-:Y:S02]  /*0830*/  MOV R8, UR5 ;  /* 0x0000000500087c02 */ /* 0x000fe40008000f00 */
[----:B------:R-:W-:-:S03]  /*0840*/  MOV R9, UR6 ;  /* 0x0000000600097c02 */ /* 0x000fc60008000f00 */
[----:B------:R-:W0:Y:S01]  /*0850*/  MUFU.EX2 R15, R15 ;  /* 0x0000000f000f7308 */ /* 0x000e220000000800 */
[----:B------:R-:W-:-:S04]  /*0860*/  IMAD.WIDE R8, R10, 0x4, R8 ;  /* 0x000000040a087825 */ /* 0x000fc800078e0208 */
[----:B0-----:R-:W-:-:S05]  /*0870*/  FMUL R14, R14, R15 ;  /* 0x0000000f0e0e7220 */ /* 0x001fca0000400000 */
[----:B------:R0:W-:Y:S04]  /*0880*/  STG.E desc[UR10][R8.64+-0x10], R14 ;  /* 0xfffff00e08007986 */ /* 0x0001e8000c10190a */
[----:B------:R-:W2:Y:S02]  /*0890*/  LDG.E R17, desc[UR10][R6.64+-0xc] ;  /* 0xfffff40a06117981 */ /* 0x000ea4000c1e1900 */
[----:B--2---:R-:W-:-:S04]  /*08a0*/  FADD R17, R17, -R0 ;  /* 0x8000000011117221 */ /* 0x004fc80000000000 */
[----:B------:R-:W-:-:S04]  /*08b0*/  FFMA.SAT R16, R17, R12, 0.5 ;  /* 0x3f00000011107423 */ /* 0x000fc8000000200c */
[----:B------:R-:W-:-:S04]  /*08c0*/  FFMA.RM R16, R16, R13, 12582913 ;  /* 0x4b40000110107423 */ /* 0x000fc8000000400d */
[C---:B------:R-:W-:Y:S01]  /*08d0*/  FADD R18, R16.reuse, -12583039 ;  /* 0xcb40007f10127421 */ /* 0x040fe20000000000 */
[----:B------:R-:W-:-:S03]  /*08e0*/  SHF.L.U32 R15, R16, 0x17, RZ ;  /* 0x00000017100f7819 */ /* 0x000fc600000006ff */
[----:B------:R-:W-:-:S04]  /*08f0*/  FFMA R18, R17, 1.4426950216293334961, -R18 ;  /* 0x3fb8aa3b11127823 */ /* 0x000fc80000000812 */
[----:B------:R-:W-:-:S06]  /*0900*/  FFMA R18, R17, 1.925963033500011079e-08, R18 ;  /* 0x32a5706011127823 */ /* 0x000fcc0000000012 */
[----:B------:R-:W1:Y:S02]  /*0910*/  MUFU.EX2 R18, R18 ;  /* 0x0000001200127308 */ /* 0x000e640000000800 */
[----:B-1----:R-:W-:-:S05]  /*0920*/  FMUL R15, R15, R18 ;  /* 0x000000120f0f7220 */ /* 0x002fca0000400000 */
[----:B------:R1:W-:Y:S04]  /*0930*/  STG.E desc[UR10][R8.64+-0xc], R15 ;  /* 0xfffff40f08007986 */ /* 0x0003e8000c10190a */
[----:B------:R-:W2:Y:S02]  /*0940*/  LDG.E R17, desc[UR10][R6.64+-0x8] ;  /* 0xfffff80a06117981 */ /* 0x000ea4000c1e1900 */
[----:B--2---:R-:W-:-:S04]  /*0950*/  FADD R17, R17, -R0 ;  /* 0x8000000011117221 */ /* 0x004fc80000000000 */
[----:B------:R-:W-:-:S04]  /*0960*/  FFMA.SAT R16, R17, R12, 0.5 ;  /* 0x3f00000011107423 */ /* 0x000fc8000000200c */
[----:B------:R-:W-:-:S04]  /*0970*/  FFMA.RM R16, R16, R13, 12582913 ;  /* 0x4b40000110107423 */ /* 0x000fc8000000400d */
[----:B------:R-:W-:-:S04]  /*0980*/  FADD R20, R16, -12583039 ;  /* 0xcb40007f10147421 */ /* 0x000fc80000000000 */
[----:B------:R-:W-:-:S04]  /*0990*/  FFMA R20, R17, 1.4426950216293334961, -R20 ;  /* 0x3fb8aa3b11147823 */ /* 0x000fc80000000814 */
[----:B------:R-:W-:Y:S01]  /*09a0*/  FFMA R20, R17, 1.925963033500011079e-08, R20 ;  /* 0x32a5706011147823 */ /* 0x000fe20000000014 */
[----:B------:R-:W-:-:S05]  /*09b0*/  SHF.L.U32 R17, R16, 0x17, RZ ;  /* 0x0000001710117819 */ /* 0x000fca00000006ff */
[----:B------:R-:W2:Y:S02]  /*09c0*/  MUFU.EX2 R20, R20 ;  /* 0x0000001400147308 */ /* 0x000ea40000000800 */
[----:B--2---:R-:W-:-:S05]  /*09d0*/  FMUL R17, R17, R20 ;  /* 0x0000001411117220 */ /* 0x004fca0000400000 */
        /* <DEDUP_REMOVED lines=45> */
[----:B------:R2:W3:Y:S01]  /*0cb0*/  LDG.E R27, desc[UR10][R6.64+0xc] ;  /* 0x00000c0a061b7981 */ /* 0x0004e2000c1e1900 */
[----:B0-----:R-:W-:Y:S01]  /*0cc0*/  FADD R14, R14, R3 ;  /* 0x000000030e0e7221 */ /* 0x001fe20000000000 */
[----:B------:R-:W-:Y:S01]  /*0cd0*/  UIADD3 UR9, UPT, UPT, UR9, 0x8, URZ ;  /* 0x0000000809097890 */ /* 0x000fe2000fffe0ff */
[----:B------:R-:W-:Y:S02]  /*0ce0*/  IADD3 R10, PT, PT, R10, 0x8, RZ ;  /* 0x000000080a0a7810 */ /* 0x000fe40007ffe0ff */
[----:B------:R-:W-:Y:S01]  /*0cf0*/  FADD R14, R14, R15 ;  /* 0x0000000f0e0e7221 */ /* 0x000fe20000000000 */
[----:B------:R-:W-:-:S03]  /*0d00*/  UISETP.NE.AND UP1, UPT, UR9, URZ, UPT ;  /* 0x000000ff0900728c */ /* 0x000fc6000bf25270 */
[----:B------:R-:W-:Y:S01]  /*0d10*/  FADD R14, R14, R17 ;  /* 0x000000110e0e7221 */ /* 0x000fe20000000000 */
[----:B--2---:R-:W-:-:S03]  /*0d20*/  IADD3 R6, P0, PT, R6, 0x20, RZ ;  /* 0x0000002006067810 */ /* 0x004fc60007f1e0ff */
[----:B------:R-:W-:Y:S01]  /*0d30*/  FADD R14, R14, R19 ;  /* 0x000000130e0e7221 */ /* 0x000fe20000000000 */
[----:B------:R-:W-:-:S03]  /*0d40*/  IADD3.X R7, PT, PT, RZ, R7, RZ, P0, !PT ;  /* 0x00000007ff077210 */ /* 0x000fc600007fe4ff */
[----:B------:R-:W-:-:S04]  /*0d50*/  FADD R14, R14, R21 ;  /* 0x000000150e0e7221 */ /* 0x000fc80000000000 */
[----:B------:R-:W-:-:S04]  /*0d60*/  FADD R14, R14, R23 ;  /* 0x000000170e0e7221 */ /* 0x000fc80000000000 */
[----:B------:R-:W-:Y:S01]  /*0d70*/  FADD R14, R14, R25 ;  /* 0x000000190e0e7221 */ /* 0x000fe20000000000 */
[----:B---3--:R-:W-:-:S04]  /*0d80*/  FADD R27, R27, -R0 ;  /* 0x800000001b1b7221 */ /* 0x008fc80000000000 */
[----:B------:R-:W-:-:S04]  /*0d90*/  FFMA.SAT R12, R27, R12, 0.5 ;  /* 0x3f0000001b0c7423 */ /* 0x000fc8000000200c */
[----:B------:R-:W-:-:S04]  /*0da0*/  FFMA.RM R12, R12, R13, 12582913 ;  /* 0x4b4000010c0c7423 */ /* 0x000fc8000000400d */
[C---:B------:R-:W-:Y:S01]  /*0db0*/  FADD R16, R12.reuse, -12583039 ;  /* 0xcb40007f0c107421 */ /* 0x040fe20000000000 */
[----:B------:R-:W-:-:S03]  /*0dc0*/  SHF.L.U32 R12, R12, 0x17, RZ ;  /* 0x000000170c0c7819 */ /* 0x000fc600000006ff */
[----:B------:R-:W-:-:S04]  /*0dd0*/  FFMA R16, R27, 1.4426950216293334961, -R16 ;  /* 0x3fb8aa3b1b107823 */ /* 0x000fc80000000810 */
[----:B------:R-:W-:-:S04]  /*0de0*/  FFMA R16, R27, 1.925963033500011079e-08, R16 ;  /* 0x32a570601b107823 */ /* 0x000fc80000000010 */
[----:B------:R-:W0:Y:S02]  /*0df0*/  MUFU.EX2 R13, R16 ;  /* 0x00000010000d7308 */ /* 0x000e240000000800 */
[----:B0-----:R-:W-:-:S04]  /*0e00*/  FMUL R13, R12, R13 ;  /* 0x0000000d0c0d7220 */ /* 0x001fc80000400000 */
[----:B------:R-:W-:Y:S01]  /*0e10*/  FADD R3, R14, R13 ;  /* 0x0000000d0e037221 */ /* 0x000fe20000000000 */
[----:B------:R1:W-:Y:S01]  /*0e20*/  STG.E desc[UR10][R8.64+0xc], R13 ;  /* 0x00000c0d08007986 */ /* 0x0003e2000c10190a */
[----:B------:R-:W-:Y:S05]  /*0e30*/  BRA.U UP1, `(.L_x_64) ;  /* 0xfffffff901547547 */ /* 0x000fea000b83ffff */
.L_x_63:
[----:B------:R-:W-:Y:S05]  /*0e40*/  BRA.U !UP0, `(.L_x_62) ;  /* 0x0000000508cc7547 */ /* 0x000fea000b800000 */
[----:B------:R-:W0:Y:S01]  /*0e50*/  LDCU UR4, c[0x0][0x394] ;  /* 0x00007280ff0477ac */ /* 0x000e220008000800 */
[----:B------:R-:W-:Y:S02]  /*0e60*/  UISETP.GE.U32.AND UP0, UPT, UR8, 0x4, UPT ;  /* 0x000000040800788c */ /* 0x000fe4000bf06070 */
[----:B0-----:R-:W-:-:S04]  /*0e70*/  ULOP3.LUT UR5, UR4, 0x3, URZ, 0xc0, !UPT ;  /* 0x0000000304057892 */ /* 0x001fc8000f8ec0ff */
[----:B------:R-:W-:-:S03]  /*0e80*/  UISETP.NE.AND UP1, UPT, UR5, URZ, UPT ;  /* 0x000000ff0500728c */ /* 0x000fc6000bf25270 */
[----:B------:R-:W-:Y:S08]  /*0e90*/  BRA.U !UP0, `(.L_x_65) ;  /* 0x0000000108dc7547 */ /* 0x000ff0000b800000 */
[----:B------:R-:W-:-:S05]  /*0ea0*/  IMAD.WIDE.U32 R6, R11, 0x4, R4 ;  /* 0x000000040b067825 */ /* 0x000fca00078e0004 */
[----:B-1----:R-:W2:Y:S01]  /*0eb0*/  LDG.E R9, desc[UR10][R6.64] ;  /* 0x0000000a06097981 */ /* 0x002ea2000c1e1900 */
[----:B------:R-:W-:Y:S01]  /*0ec0*/  HFMA2 R10, -RZ, RZ, 0.96630859375, -0.0022525787353515625 ;  /* 0x3bbb989dff0a7431 */ /* 0x000fe200000001ff */
[----:B------:R-:W-:Y:S01]  /*0ed0*/  MOV R12, 0x437c0000 ;  /* 0x437c0000000c7802 */ /* 0x000fe20000000f00 */
[----:B--2--5:R-:W-:-:S04]  /*0ee0*/  FADD R13, R9, -R0 ;  /* 0x80000000090d7221 */ /* 0x024fc80000000000 */
[----:B------:R-:W-:-:S04]  /*0ef0*/  FFMA.SAT R9, R13, R10, 0.5 ;  /* 0x3f0000000d097423 */ /* 0x000fc8000000200a */
[----:B------:R-:W-:Y:S02]  /*0f00*/  FFMA.RM R14, R9, R12, 12582913 ;  /* 0x4b400001090e7423 */ /* 0x000fe4000000400c */
[----:B------:R-:W0:Y:S02]  /*0f10*/  LDC.64 R8, c[0x0][0x388] ;  /* 0x0000e200ff087b82 */ /* 0x000e240000000a00 */
[C---:B------:R-:W-:Y:S01]  /*0f20*/  FADD R16, R14.reuse, -12583039 ;  /* 0xcb40007f0e107421 */ /* 0x040fe20000000000 */
[----:B------:R-:W-:-:S03]  /*0f30*/  SHF.L.U32 R14, R14, 0x17, RZ ;  /* 0x000000170e0e7819 */ /* 0x000fc600000006ff */
[----:B------:R-:W-:-:S04]  /*0f40*/  FFMA R16, R13, 1.4426950216293334961, -R16 ;  /* 0x3fb8aa3b0d107823 */ /* 0x000fc80000000810 */
[----:B------:R-:W-:Y:S01]  /*0f50*/  FFMA R16, R13, 1.925963033500011079e-08, R16 ;  /* 0x32a570600d107823 */ /* 0x000fe20000000010 */
[----:B------:R-:W-:-:S03]  /*0f60*/  IADD3 R13, PT, PT, R2, R11, RZ ;  /* 0x0000000b020d7210 */ /* 0x000fc60007ffe0ff */
[----:B------:R-:W1:Y:S02]  /*0f70*/  MUFU.EX2 R15, R16 ;  /* 0x00000010000f7308 */ /* 0x000e640000000800 */
[----:B0-----:R-:W-:-:S04]  /*0f80*/  IMAD.WIDE R8, R13, 0x4, R8 ;  /* 0x000000040d087825 */ /* 0x001fc800078e0208 */
        /* <DEDUP_REMOVED lines=10> */
[----:B------:R-:W1:Y:S02]  /*1030*/  MUFU.EX2 R14, R14 ;  /* 0x0000000e000e7308 */ /* 0x000e640000000800 */
[----:B-1----:R-:W-:-:S05]  /*1040*/  FMUL R15, R15, R14 ;  /* 0x0000000e0f0f7220 */ /* 0x002fca0000400000 */
        /* <DEDUP_REMOVED lines=12> */
[----:B------:R1:W2:Y:S01]  /*1110*/  LDG.E R7, desc[UR10][R6.64+0xc] ;  /* 0x00000c0a06077981 */ /* 0x0002a2000c1e1900 */
[----:B------:R-:W-:Y:S01]  /*1120*/  IADD3 R11, PT, PT, R11, 0x4, RZ ;  /* 0x000000040b0b7810 */ /* 0x000fe20007ffe0ff */
[----:B-1----:R-:W-:-:S04]  /*1130*/  FADD R6, R3, R13 ;  /* 0x0000000d03067221 */ /* 0x002fc80000000000 */
[----:B------:R-:W-:-:S04]  /*1140*/  FADD R6, R6, R15 ;  /* 0x0000000f06067221 */ /* 0x000fc80000000000 */
[----:B------:R-:W-:Y:S01]  /*1150*/  FADD R6, R6, R19 ;  /* 0x0000001306067221 */ /* 0x000fe20000000000 */
        /* <DEDUP_REMOVED lines=8> */
[----:B-1----:R-:W-:-:S04]  /*11e0*/  FMUL R21, R21, R10 ;  /* 0x0000000a15157220 */ /* 0x002fc80000400000 */
[----:B------:R-:W-:Y:S01]  /*11f0*/  FADD R3, R6, R21 ;  /* 0x0000001506037221 */ /* 0x000fe20000000000 */
[----:B------:R0:W-:Y:S06]  /*1200*/  STG.E desc[UR10][R8.64+0xc], R21 ;  /* 0x00000c1508007986 */ /* 0x0001ec000c10190a */
.L_x_65:
[----:B------:R-:W-:Y:S05]  /*1210*/  BRA.U !UP1, `(.L_x_62) ;  /* 0x0000000109d87547 */ /* 0x000fea000b800000 */
[----:B------:R-:W-:Y:S02]  /*1220*/  UISETP.NE.AND UP0, UPT, UR5, 0x1, UPT ;  /* 0x000000010500788c */ /* 0x000fe4000bf05270 */
[----:B------:R-:W-:-:S04]  /*1230*/  ULOP3.LUT UR4, UR4, 0x1, URZ, 0xc0, !UPT ;  /* 0x0000000104047892 */ /* 0x000fc8000f8ec0ff */
[----:B------:R-:W-:-:S03]  /*1240*/  UISETP.NE.U32.AND UP1, UPT, UR4, 0x1, UPT ;  /* 0x000000010400788c */ /* 0x000fc6000bf25070 */
[----:B------:R-:W-:Y:S08]  /*1250*/  BRA.U !UP0, `(.L_x_66) ;  /* 0x00000001087c7547 */ /* 0x000ff0000b800000 */
[----:B------:R-:W-:-:S05]  /*1260*/  IMAD.WIDE.U32 R6, R11, 0x4, R4 ;  /* 0x000000040b067825 */ /* 0x000fca00078e0004 */
[----:B01----:R-:W2:Y:S01]  /*1270*/  LDG.E R9, desc[UR10][R6.64] ;  /* 0x0000000a06097981 */ /* 0x003ea2000c1e1900 */
[----:B------:R-:W-:Y:S01]  /*1280*/  HFMA2 R17, -RZ, RZ, 0.96630859375, -0.0022525787353515625 ;  /* 0x3bbb989dff117431 */ /* 0x000fe200000001ff */
[----:B------:R-:W-:Y:S02]  /*1290*/  MOV R19, 0x437c0000 ;  /* 0x437c000000137802 */ /* 0x000fe40000000f00 */
[----:B------:R-:W-:Y:S01]  /*12a0*/  IADD3 R15, PT, PT, R2, R11, RZ ;  /* 0x0000000b020f7210 */ /* 0x000fe20007ffe0ff */
[----:B--2--5:R-:W-:-:S04]  /*12b0*/  FADD R10, R9, -R0 ;  /* 0x80000000090a7221 */ /* 0x024fc80000000000 */
[----:B------:R-:W-:-:S04]  /*12c0*/  FFMA.SAT R8, R10, R17, 0.5 ;  /* 0x3f0000000a087423 */ /* 0x000fc80000002011 */
[----:B------:R-:W-:Y:S02]  /*12d0*/  FFMA.RM R12, R8, R19, 12582913 ;  /* 0x4b400001080c7423 */ /* 0x000fe40000004013 */
[----:B------:R-:W0:Y:S02]  /*12e0*/  LDC.64 R8, c[0x0][0x388] ;  /* 0x0000e200ff087b82 */ /* 0x000e240000000a00 */
[C---:B------:R-:W-:Y:S01]  /*12f0*/  FADD R13, R12.reuse, -12583039 ;  /* 0xcb40007f0c0d7421 */ /* 0x040fe20000000000 */
[----:B------:R-:W-:-:S03]  /*1300*/  SHF.L.U32 R12, R12, 0x17, RZ ;  /* 0x000000170c0c7819 */ /* 0x000fc600000006ff */
[----:B------:R-:W-:-:S04]  /*1310*/  FFMA R13, R10, 1.4426950216293334961, -R13 ;  /* 0x3fb8aa3b0a0d7823 */ /* 0x000fc8000000080d */
[----:B------:R-:W-:-:S06]  /*1320*/  FFMA R13, R10, 1.925963033500011079e-08, R13 ;  /* 0x32a570600a0d7823 */ /* 0x000fcc000000000d */
[----:B------:R-:W1:Y:S01]  /*1330*/  MUFU.EX2 R13, R13 ;  /* 0x0000000d000d7308 */ /* 0x000e620000000800 */
[----:B0-----:R-:W-:-:S04]  /*1340*/  IMAD.WIDE R8, R15, 0x4, R8 ;  /* 0x000000040f087825 */ /* 0x001fc800078e0208 */
[----:B-1----:R-:W-:-:S05]  /*1350*/  FMUL R12, R12, R13 ;  /* 0x0000000d0c0c7220 */ /* 0x002fca0000400000 */
[----:B------:R2:W-:Y:S04]  /*1360*/  STG.E desc[UR10][R8.64], R12 ;  /* 0x0000000c08007986 */ /* 0x0005e8000c10190a */
[----:B------:R-:W3:Y:S01]  /*1370*/  LDG.E R7, desc[UR10][R6.64+0x4] ;  /* 0x0000040a06077981 */ /* 0x000ee2000c1e1900 */
[----:B------:R-:W-:Y:S01]  /*1380*/  FADD R3, R3, R12 ;  /* 0x0000000c03037221 */ /* 0x000fe20000000000 */
[----:B------:R-:W-:Y:S01]  /*1390*/  IADD3 R11, PT, PT, R11, 0x2, RZ ;  /* 0x000000020b0b7810 */ /* 0x000fe20007ffe0ff */
[----:B---3--:R-:W-:-:S04]  /*13a0*/  FADD R10, R7, -R0 ;  /* 0x80000000070a7221 */ /* 0x008fc80000000000 */
[----:B------:R-:W-:-:S04]  /*13b0*/  FFMA.SAT R14, R10, R17, 0.5 ;  /* 0x3f0000000a0e7423 */ /* 0x000fc80000002011 */
[----:B------:R-:W-:-:S04]  /*13c0*/  FFMA.RM R14, R14, R19, 12582913 ;  /* 0x4b4000010e0e7423 */ /* 0x000fc80000004013 */
[C---:B------:R-:W-:Y:S01]  /*13d0*/  FADD R15, R14.reuse, -12583039 ;  /* 0xcb40007f0e0f7421 */ /* 0x040fe20000000000 */
[----:B------:R-:W-:-:S03]  /*13e0*/  SHF.L.U32 R14, R14, 0x17, RZ ;  /* 0x000000170e0e7819 */ /* 0x000fc600000006ff */
[----:B------:R-:W-:-:S04]  /*13f0*/  FFMA R15, R10, 1.4426950216293334961, -R15 ;  /* 0x3fb8aa3b0a0f7823 */ /* 0x000fc8000000080f */
[----:B------:R-:W-:-:S06]  /*1400*/  FFMA R15, R10, 1.925963033500011079e-08, R15 ;  /* 0x32a570600a0f7823 */ /* 0x000fcc000000000f */
[----:B------:R-:W0:Y:S02]  /*1410*/  MUFU.EX2 R15, R15 ;  /* 0x0000000f000f7308 */ /* 0x000e240000000800 */
[----:B0-----:R-:W-:-:S04]  /*1420*/  FMUL R14, R14, R15 ;  /* 0x0000000f0e0e7220 */ /* 0x001fc80000400000 */
[----:B------:R-:W-:Y:S01]  /*1430*/  FADD R3, R3, R14 ;  /* 0x0000000e03037221 */ /* 0x000fe20000000000 */
[----:B------:R2:W-:Y:S06]  /*1440*/  STG.E desc[UR10][R8.64+0x4], R14 ;  /* 0x0000040e08007986 */ /* 0x0005ec000c10190a */
.L_x_66:
[----:B------:R-:W-:Y:S05]  /*1450*/  BRA.U UP1, `(.L_x_62) ;  /* 0x0000000101487547 */ /* 0x000fea000b800000 */
[----:B------:R-:W-:-:S06]  /*1460*/  IMAD.WIDE.U32 R4, R11, 0x4, R4 ;  /* 0x000000040b047825 */ /* 0x000fcc00078e0004 */
[----:B------:R-:W3:Y:S01]  /*1470*/  LDG.E R5, desc[UR10][R4.64] ;  /* 0x0000000a04057981 */ /* 0x000ee2000c1e1900 */
[----:B------:R-:W-:Y:S01]  /*1480*/  HFMA2 R7, -RZ, RZ, 0.96630859375, -0.0022525787353515625 ;  /* 0x3bbb989dff077431 */ /* 0x000fe200000001ff */
[----:B012---:R-:W-:Y:S01]  /*1490*/  MOV R9, 0x437c0000 ;  /* 0x437c000000097802 */ /* 0x007fe20000000f00 */
[----:B---3-5:R-:W-:Y:S01]  /*14a0*/  FADD R0, R5, -R0 ;  /* 0x8000000005007221 */ /* 0x028fe20000000000 */
[----:B------:R-:W-:-:S03]  /*14b0*/  IADD3 R5, PT, PT, R2, R11, RZ ;  /* 0x0000000b02057210 */ /* 0x000fc60007ffe0ff */
        /* <DEDUP_REMOVED lines=9> */
[----:B-1----:R-:W-:-:S04]  /*1550*/  FMUL R8, R8, R9 ;  /* 0x0000000908087220 */ /* 0x002fc80000400000 */
[----:B------:R-:W-:Y:S01]  /*1560*/  FADD R3, R3, R8 ;  /* 0x0000000803037221 */ /* 0x000fe20000000000 */
[----:B------:R3:W-:Y:S06]  /*1570*/  STG.E desc[UR10][R4.64], R8 ;  /* 0x0000000804007986 */ /* 0x0007ec000c10190a */
.L_x_62:
[----:B-----5:R-:W4:Y:S02]  /*1580*/  LDC R0, c[0x0][0x394] ;  /* 0x0000e500ff007b82 */ /* 0x020f240000000800 */
[----:B----4-:R-:W-:-:S13]  /*1590*/  ISETP.GE.AND P0, PT, R0, 0x1, PT ;  /* 0x000000010000780c */ /* 0x010fda0003f06270 */
[----:B------:R-:W-:Y:S05]  /*15a0*/  @!P0 EXIT ;  /* 0x000000000000894d */ /* 0x000fea0003800000 */
[C---:B------:R-:W-:Y:S01]  /*15b0*/  ISETP.GE.U32.AND P0, PT, R0.reuse, 0x10, PT ;  /* 0x000000100000780c */ /* 0x040fe20003f06070 */
[----:B------:R-:W-:Y:S01]  /*15c0*/  HFMA2 R7, -RZ, RZ, 0, 0 ;  /* 0x00000000ff077431 */ /* 0x000fe200000001ff */
[----:B------:R-:W-:-:S11]  /*15d0*/  LOP3.LUT R11, R0, 0xf, RZ, 0xc0, !PT ;  /* 0x0000000f000b7812 */ /* 0x000fd600078ec0ff */
[----:B------:R-:W-:Y:S05]  /*15e0*/  @!P0 BRA `(.L_x_67) ;  /* 0x0000001000108947 */ /* 0x000fea0003800000 */
[----:B------:R-:W4:Y:S01]  /*15f0*/  LDCU.64 UR4, c[0x0][0x388] ;  /* 0x00007100ff0477ac */ /* 0x000f220008000a00 */
[----:B------:R-:W-:Y:S02]  /*1600*/  LOP3.LUT R7, R0, 0x7ffffff0, RZ, 0xc0, !PT ;  /* 0x7ffffff000077812 */ /* 0x000fe400078ec0ff */
[----:B------:R-:W-:Y:S02]  /*1610*/  MOV R6, R2 ;  /* 0x0000000200067202 */ /* 0x000fe40000000f00 */
[----:B0123--:R-:W-:Y:S01]  /*1620*/  IADD3 R8, PT, PT, -R7, RZ, RZ ;  /* 0x000000ff07087210 */ /* 0x00ffe20007ffe1ff */
[----:B----4-:R-:W-:-:S04]  /*1630*/  UIADD3 UR4, UP0, UPT, UR4, 0x20, URZ ;  /* 0x0000002004047890 */ /* 0x010fc8000ff1e0ff */
[----:B------:R-:W-:-:S12]  /*1640*/  UIADD3.X UR5, UPT, UPT, URZ, UR5, URZ, UP0, !UPT ;  /* 0x00000005ff057290 */ /* 0x000fd800087fe4ff */
.L_x_100:
[----:B----4-:R-:W-:Y:S02]  /*1650*/  MOV R4, UR4 ;  /* 0x0000000400047c02 */ /* 0x010fe40008000f00 */
[----:B------:R-:W-:-:S03]  /*1660*/  MOV R5, UR5 ;  /* 0x0000000500057c02 */ /* 0x000fc60008000f00 */
[----:B------:R-:W-:-:S05]  /*1670*/  IMAD.WIDE R4, R6, 0x4, R4 ;  /* 0x0000000406047825 */ /* 0x000fca00078e0204 */
[----:B------:R-:W2:Y:S01]  /*1680*/  LDG.E R0, desc[UR10][R4.64+-0x20] ;  /* 0xffffe00a04007981 */ /* 0x000ea2000c1e1900 */
[----:B------:R-:W0:Y:S01]  /*1690*/  MUFU.RCP R10, R3 ;  /* 0x00000003000a7308 */ /* 0x000e220000001000 */
[----:B------:R-:W-:Y:S01]  /*16a0*/  IADD3 R8, PT, PT, R8, 0x10, RZ ;  /* 0x0000001008087810 */ /* 0x000fe20007ffe0ff */
[----:B------:R-:W-:Y:S03]  /*16b0*/  BSSY.RECONVERGENT B2, `(.L_x_68) ;  /* 0x000000b000027945 */ /* 0x000fe60003800200 */
[----:B------:R-:W-:Y:S01]  /*16c0*/  ISETP.NE.AND P2, PT, R8, RZ, PT ;  /* 0x000000ff0800720c */ /* 0x000fe20003f45270 */
[----:B0-----:R-:W-:-:S04]  /*16d0*/  FFMA R9, R10, -R3, 1 ;  /* 0x3f8000000a097423 */ /* 0x001fc80000000803 */
[----:B------:R-:W-:Y:S01]  /*16e0*/  FFMA R9, R10, R9, R10 ;  /* 0x000000090a097223 */ /* 0x000fe2000000000a */
[----:B--2---:R-:W0:Y:S03]  /*16f0*/  FCHK P0, R0, R3 ;  /* 0x0000000300007302 */ /* 0x004e260000000000 */
[----:B------:R-:W-:-:S04]  /*1700*/  FFMA R10, R0, R9, RZ ;  /* 0x00000009000a7223 */ /* 0x000fc800000000ff */
[----:B------:R-:W-:-:S04]  /*1710*/  FFMA R12, R10, -R3, R0 ;  /* 0x800000030a0c7223 */ /* 0x000fc80000000000 */
[----:B------:R-:W-:Y:S01]  /*1720*/  FFMA R9, R9, R12, R10 ;  /* 0x0000000c09097223 */ /* 0x000fe2000000000a */
[----:B0-----:R-:W-:Y:S06]  /*1730*/  @!P0 BRA `(.L_x_69) ;  /* 0x0000000000088947 */ /* 0x001fec0003800000 */
[----:B------:R-:W-:-:S07]  /*1740*/  MOV R12, 0x1760 ;  /* 0x00001760000c7802 */ /* 0x000fce0000000f00 */
[----:B------:R-:W-:Y:S05]  /*1750*/  CALL.REL.NOINC `($__internal_2_$__cuda_sm3x_div_rn_noftz_f32_slowpath) ;  /* 0x0000001c00547944 */ /* 0x000fea0003c00000 */
.L_x_69:
[----:B------:R-:W-:Y:S05]  /*1760*/  BSYNC.RECONVERGENT B2 ;  /* 0x0000000000027941 */ /* 0x000fea0003800200 */
.L_x_68:
[----:B------:R-:W2:Y:S01]  /*1770*/  LDG.E R15, desc[UR10][R4.64+-0x1c] ;  /* 0xffffe40a040f7981 */ /* 0x000ea2000c1e1900 */
[----:B------:R-:W0:Y:S01]  /*1780*/  MUFU.RCP R0, R3 ;  /* 0x0000000300007308 */ /* 0x000e220000001000 */
[----:B------:R-:W-:Y:S02]  /*1790*/  BSSY.RECONVERGENT B2, `(.L_x_70) ;  /* 0x000000d000027945 */ /* 0x000fe40003800200 */
[----:B------:R1:W-:Y:S01]  /*17a0*/  STG.E desc[UR10][R4.64+-0x20], R9 ;  /* 0xffffe00904007986 */ /* 0x0003e2000c10190a */
[----:B0-----:R-:W-:-:S04]  /*17b0*/  FFMA R13, R0, -R3, 1 ;  /* 0x3f800000000d7423 */ /* 0x001fc80000000803 */
[----:B------:R-:W-:Y:S01]  /*17c0*/  FFMA R0, R0, R13, R0 ;  /* 0x0000000d00007223 */ /* 0x000fe20000000000 */
[----:B--2---:R-:W0:Y:S03]  /*17d0*/  FCHK P0, R15, R3 ;  /* 0x000000030f007302 */ /* 0x004e260000000000 */
[----:B------:R-:W-:-:S04]  /*17e0*/  FFMA R10, R0, R15, RZ ;  /* 0x0000000f000a7223 */ /* 0x000fc800000000ff */
[----:B------:R-:W-:-:S04]  /*17f0*/  FFMA R13, R10, -R3, R15 ;  /* 0x800000030a0d7223 */ /* 0x000fc8000000000f */
[----:B------:R-:W-:Y:S01]  /*1800*/  FFMA R13, R0, R13, R10 ;  /* 0x0000000d000d7223 */ /* 0x000fe2000000000a */
[----:B01----:R-:W-:Y:S06]  /*1810*/  @!P0 BRA `(.L_x_71) ;  /* 0x0000000000108947 */ /* 0x003fec0003800000 */
[----:B------:R-:W-:Y:S02]  /*1820*/  MOV R0, R15 ;  /* 0x0000000f00007202 */ /* 0x000fe40000000f00 */
[----:B------:R-:W-:-:S07]  /*1830*/  MOV R12, 0x1850 ;  /* 0x00001850000c7802 */ /* 0x000fce0000000f00 */
[----:B------:R-:W-:Y:S05]  /*1840*/  CALL.REL.NOINC `($__internal_2_$__cuda_sm3x_div_rn_noftz_f32_slowpath) ;  /* 0x0000001c00187944 */ /* 0x000fea0003c00000 */
[----:B------:R-:W-:-:S07]  /*1850*/  MOV R13, R9 ;  /* 0x00000009000d7202 */ /* 0x000fce0000000f00 */
.L_x_71:
[----:B------:R-:W-:Y:S05]  /*1860*/  BSYNC.RECONVERGENT B2 ;  /* 0x0000000000027941 */ /* 0x000fea0003800200 */
.L_x_70:
        /* <DEDUP_REMOVED lines=14> */
.L_x_73:
[----:B------:R-:W-:Y:S05]  /*1950*/  BSYNC.RECONVERGENT B2 ;  /* 0x0000000000027941 */ /* 0x000fea0003800200 */
.L_x_72:
        /* <DEDUP_REMOVED lines=15> */
.L_x_75:
[----:B------:R-:W-:Y:S05]  /*1a50*/  BSYNC.RECONVERGENT B2 ;  /* 0x0000000000027941 */ /* 0x000fea0003800200 */
.L_x_74:
        /* <DEDUP_REMOVED lines=14> */
.L_x_77:
[----:B------:R-:W-:Y:S05]  /*1b40*/  BSYNC.RECONVERGENT B2 ;  /* 0x0000000000027941 */ /* 0x000fea0003800200 */
.L_x_76:
        /* <DEDUP_REMOVED lines=15> */
.L_x_79:
[----:B------:R-:W-:Y:S05]  /*1c40*/  BSYNC.RECONVERGENT B2 ;  /* 0x0000000000027941 */ /* 0x000fea0003800200 */
.L_x_78:
        /* <DEDUP_REMOVED lines=14> */
.L_x_81:
[----:B------:R-:W-:Y:S05]  /*1d30*/  BSYNC.RECONVERGENT B2 ;  /* 0x0000000000027941 */ /* 0x000fea0003800200 */
.L_x_80:
        /* <DEDUP_REMOVED lines=15> */
.L_x_83:
[----:B------:R-:W-:Y:S05]  /*1e30*/  BSYNC.RECONVERGENT B2 ;  /* 0x0000000000027941 */ /* 0x000fea0003800200 */
.L_x_82:
        /* <DEDUP_REMOVED lines=14> */
.L_x_85:
[----:B------:R-:W-:Y:S05]  /*1f20*/  BSYNC.RECONVERGENT B2 ;  /* 0x0000000000027941 */ /* 0x000fea0003800200 */
.L_x_84:
        /* <DEDUP_REMOVED lines=15> */
.L_x_87:
[----:B------:R-:W-:Y:S05]  /*2020*/  BSYNC.RECONVERGENT B2 ;  /* 0x0000000000027941 */ /* 0x000fea0003800200 */
.L_x_86:
        /* <DEDUP_REMOVED lines=14> */
.L_x_89:
[----:B------:R-:W-:Y:S05]  /*2110*/  BSYNC.RECONVERGENT B2 ;  /* 0x0000000000027941 */ /* 0x000fea0003800200 */
.L_x_88:
        /* <DEDUP_REMOVED lines=15> */
.L_x_91:
[----:B------:R-:W-:Y:S05]  /*2210*/  BSYNC.RECONVERGENT B2 ;  /* 0x0000000000027941 */ /* 0x000fea0003800200 */
.L_x_90:
        /* <DEDUP_REMOVED lines=14> */
.L_x_93:
[----:B------:R-:W-:Y:S05]  /*2300*/  BSYNC.RECONVERGENT B2 ;  /* 0x0000000000027941 */ /* 0x000fea0003800200 */
.L_x_92:
        /* <DEDUP_REMOVED lines=15> */
.L_x_95:
[----:B------:R-:W-:Y:S05]  /*2400*/  BSYNC.RECONVERGENT B2 ;  /* 0x0000000000027941 */ /* 0x000fea0003800200 */
.L_x_94:
        /* <DEDUP_REMOVED lines=14> */
.L_x_97:
[----:B------:R-:W-:Y:S05]  /*24f0*/  BSYNC.RECONVERGENT B2 ;  /* 0x0000000000027941 */ /* 0x000fea0003800200 */
.L_x_96:
        /* <DEDUP_REMOVED lines=15> */
.L_x_99:
[----:B------:R-:W-:Y:S05]  /*25f0*/  BSYNC.RECONVERGENT B2 ;  /* 0x0000000000027941 */ /* 0x000fea0003800200 */
.L_x_98:
[----:B------:R4:W-:Y:S01]  /*2600*/  STG.E desc[UR10][R4.64+0x1c], R13 ;  /* 0x00001c0d04007986 */ /* 0x0009e2000c10190a */
[----:B------:R-:W-:Y:S01]  /*2610*/  IADD3 R6, PT, PT, R6, 0x10, RZ ;  /* 0x0000001006067810 */ /* 0x000fe20007ffe0ff */
[----:B------:R-:W-:Y:S06]  /*2620*/  @P2 BRA `(.L_x_100) ;  /* 0xfffffff000082947 */ /* 0x000fec000383ffff */
.L_x_67:
[----:B------:R-:W-:-:S13]  /*2630*/  ISETP.NE.AND P0, PT, R11, RZ, PT ;  /* 0x000000ff0b00720c */ /* 0x000fda0003f05270 */
[----:B------:R-:W-:Y:S05]  /*2640*/  @!P0 EXIT ;  /* 0x000000000000894d */ /* 0x000fea0003800000 */
[----:B------:R-:W5:Y:S01]  /*2650*/  LDCU UR4, c[0x0][0x394] ;  /* 0x00007280ff0477ac */ /* 0x000f620008000800 */
[----:B------:R-:W-:Y:S01]  /*2660*/  ISETP.GE.U32.AND P0, PT, R11, 0x8, PT ;  /* 0x000000080b00780c */ /* 0x000fe20003f06070 */
[----:B-----5:R-:W-:-:S12]  /*2670*/  ULOP3.LUT UR4, UR4, 0x7, URZ, 0xc0, !UPT ;  /* 0x0000000704047892 */ /* 0x020fd8000f8ec0ff */
[----:B------:R-:W-:Y:S05]  /*2680*/  @!P0 BRA `(.L_x_101) ;  /* 0x0000000800008947 */ /* 0x000fea0003800000 */
[----:B---34-:R-:W3:Y:S01]  /*2690*/  LDC.64 R4, c[0x0][0x388] ;  /* 0x0000e200ff047b82 */ /* 0x018ee20000000a00 */
[----:B012---:R-:W-:-:S05]  /*26a0*/  IADD3 R9, PT, PT, R2, R7, RZ ;  /* 0x0000000702097210 */ /* 0x007fca0007ffe0ff */
[----:B---3--:R-:W-:-:S05]  /*26b0*/  IMAD.WIDE R4, R9, 0x4, R4 ;  /* 0x0000000409047825 */ /* 0x008fca00078e0204 */
[----:B------:R-:W2:Y:S01]  /*26c0*/  LDG.E R11, desc[UR10][R4.64] ;  /* 0x0000000a040b7981 */ /* 0x000ea2000c1e1900 */
[----:B------:R-:W0:Y:S01]  /*26d0*/  MUFU.RCP R0, R3 ;  /* 0x0000000300007308 */ /* 0x000e220000001000 */
[----:B------:R-:W-:Y:S01]  /*26e0*/  BSSY.RECONVERGENT B2, `(.L_x_102) ;  /* 0x000000b000027945 */ /* 0x000fe20003800200 */
[----:B0-----:R-:W-:-:S04]  /*26f0*/  FFMA R9, R0, -R3, 1 ;  /* 0x3f80000000097423 */ /* 0x001fc80000000803 */
[----:B------:R-:W-:Y:S02]  /*2700*/  FFMA R0, R0, R9, R0 ;  /* 0x0000000900007223 */ /* 0x000fe40000000000 */
[----:B--2---:R-:W0:Y:S02]  /*2710*/  FCHK P0, R11, R3 ;  /* 0x000000030b007302 */ /* 0x004e240000000000 */
[----:B------:R-:W-:-:S04]  /*2720*/  FFMA R6, R0, R11, RZ ;  /* 0x0000000b00067223 */ /* 0x000fc800000000ff */
[----:B------:R-:W-:-:S04]  /*2730*/  FFMA R9, R6, -R3, R11 ;  /* 0x8000000306097223 */ /* 0x000fc8000000000b */
[----:B------:R-:W-:Y:S01]  /*2740*/  FFMA R9, R0, R9, R6 ;  /* 0x0000000900097223 */ /* 0x000fe20000000006 */
[----:B0-----:R-:W-:Y:S06]  /*2750*/  @!P0 BRA `(.L_x_103) ;  /* 0x00000000000c8947 */ /* 0x001fec0003800000 */
[----:B------:R-:W-:Y:S02]  /*2760*/  MOV R0, R11 ;  /* 0x0000000b00007202 */ /* 0x000fe40000000f00 */
[----:B------:R-:W-:-:S07]  /*2770*/  MOV R12, 0x2790 ;  /* 0x00002790000c7802 */ /* 0x000fce0000000f00 */
[----:B------:R-:W-:Y:S05]  /*2780*/  CALL.REL.NOINC `($__internal_2_$__cuda_sm3x_div_rn_noftz_f32_slowpath) ;  /* 0x0000000c00487944 */ /* 0x000fea0003c00000 */
.L_x_103:
[----:B------:R-:W-:Y:S05]  /*2790*/  BSYNC.RECONVERGENT B2 ;  /* 0x0000000000027941 */ /* 0x000fea0003800200 */
.L_x_102:
        /* <DEDUP_REMOVED lines=15> */
.L_x_105:
[----:B------:R-:W-:Y:S05]  /*2890*/  BSYNC.RECONVERGENT B2 ;  /* 0x0000000000027941 */ /* 0x000fea0003800200 */
.L_x_104:
        /* <DEDUP_REMOVED lines=14> */
.L_x_107:
[----:B------:R-:W-:Y:S05]  /*2980*/  BSYNC.RECONVERGENT B2 ;  /* 0x0000000000027941 */ /* 0x000fea0003800200 */
.L_x_106:
        /* <DEDUP_REMOVED lines=15> */
.L_x_109:
[----:B------:R-:W-:Y:S05]  /*2a80*/  BSYNC.RECONVERGENT B2 ;  /* 0x0000000000027941 */ /* 0x000fea0003800200 */
.L_x_108:
        /* <DEDUP_REMOVED lines=14> */
.L_x_111:
[----:B------:R-:W-:Y:S05]  /*2b70*/  BSYNC.RECONVERGENT B2 ;  /* 0x0000000000027941 */ /* 0x000fea0003800200 */
.L_x_110:
        /* <DEDUP_REMOVED lines=15> */
.L_x_113:
[----:B------:R-:W-:Y:S05]  /*2c70*/  BSYNC.RECONVERGENT B2 ;  /* 0x0000000000027941 */ /* 0x000fea0003800200 */
.L_x_112:
        /* <DEDUP_REMOVED lines=14> */
.L_x_115:
[----:B------:R-:W-:Y:S05]  /*2d60*/  BSYNC.RECONVERGENT B2 ;  /* 0x0000000000027941 */ /* 0x000fea0003800200 */
.L_x_114:
        /* <DEDUP_REMOVED lines=15> */
.L_x_117:
[----:B------:R-:W-:Y:S05]  /*2e60*/  BSYNC.RECONVERGENT B2 ;  /* 0x0000000000027941 */ /* 0x000fea0003800200 */
.L_x_116:
[----:B------:R0:W-:Y:S01]  /*2e70*/  STG.E desc[UR10][R4.64+0x1c], R11 ;  /* 0x00001c0b04007986 */ /* 0x0001e2000c10190a */
[----:B------:R-:W-:-:S07]  /*2e80*/  IADD3 R7, PT, PT, R7, 0x8, RZ ;  /* 0x0000000807077810 */ /* 0x000fce0007ffe0ff */
.L_x_101:
[----:B------:R-:W-:-:S13]  /*2e90*/  ISETP.NE.AND P0, PT, RZ, UR4, PT ;  /* 0x00000004ff007c0c */ /* 0x000fda000bf05270 */
[----:B------:R-:W-:Y:S05]  /*2ea0*/  @!P0 EXIT ;  /* 0x000000000000894d */ /* 0x000fea0003800000 */
[----:B------:R-:W5:Y:S01]  /*2eb0*/  LDCU UR5, c[0x0][0x394] ;  /* 0x00007280ff0577ac */ /* 0x000f620008000800 */
[----:B------:R-:W-:Y:S02]  /*2ec0*/  UISETP.GE.U32.AND UP0, UPT, UR4, 0x4, UPT ;  /* 0x000000040400788c */ /* 0x000fe4000bf06070 */
[----:B-----5:R-:W-:-:S07]  /*2ed0*/  ULOP3.LUT UR5, UR5, 0x3, URZ, 0xc0, !UPT ;  /* 0x0000000305057892 */ /* 0x020fce000f8ec0ff */
[----:B------:R-:W-:Y:S05]  /*2ee0*/  BRA.U !UP0, `(.L_x_118) ;  /* 0x0000000508087547 */ /* 0x000fea000b800000 */
[----:B0--34-:R-:W0:Y:S01]  /*2ef0*/  LDC.64 R4, c[0x0][0x388] ;  /* 0x0000e200ff047b82 */ /* 0x019e220000000a00 */
[----:B-12---:R-:W-:-:S05]  /*2f00*/  IADD3 R9, PT, PT, R2, R7, RZ ;  /* 0x0000000702097210 */ /* 0x006fca0007ffe0ff */
[----:B0-----:R-:W-:-:S05]  /*2f10*/  IMAD.WIDE R4, R9, 0x4, R4 ;  /* 0x0000000409047825 */ /* 0x001fca00078e0204 */
        /* <DEDUP_REMOVED lines=13> */
.L_x_120:
[----:B------:R-:W-:Y:S05]  /*2ff0*/  BSYNC.RECONVERGENT B2 ;  /* 0x0000000000027941 */ /* 0x000fea0003800200 */
.L_x_119:
        /* <DEDUP_REMOVED lines=15> */
.L_x_122:
[----:B------:R-:W-:Y:S05]  /*30f0*/  BSYNC.RECONVERGENT B2 ;  /* 0x0000000000027941 */ /* 0x000fea0003800200 */
.L_x_121:
        /* <DEDUP_REMOVED lines=14> */
.L_x_124:
[----:B------:R-:W-:Y:S05]  /*31e0*/  BSYNC.RECONVERGENT B2 ;  /* 0x0000000000027941 */ /* 0x000fea0003800200 */
.L_x_123:
        /* <DEDUP_REMOVED lines=15> */
.L_x_126:
[----:B------:R-:W-:Y:S05]  /*32e0*/  BSYNC.RECONVERGENT B2 ;  /* 0x0000000000027941 */ /* 0x000fea0003800200 */
.L_x_125:
[----:B------:R0:W-:Y:S01]  /*32f0*/  STG.E desc[UR10][R4.64+0xc], R11 ;  /* 0x00000c0b04007986 */ /* 0x0001e2000c10190a */
[----:B------:R-:W-:-:S07]  /*3300*/  IADD3 R7, PT, PT, R7, 0x4, RZ ;  /* 0x0000000407077810 */ /* 0x000fce0007ffe0ff */
.L_x_118:
[----:B------:R-:W-:-:S13]  /*3310*/  ISETP.NE.AND P0, PT, RZ, UR5, PT ;  /* 0x00000005ff007c0c */ /* 0x000fda000bf05270 */
[----:B------:R-:W-:Y:S05]  /*3320*/  @!P0 EXIT ;  /* 0x000000000000894d */ /* 0x000fea0003800000 */
[----:B0--34-:R-:W0:Y:S01]  /*3330*/  LDC.64 R4, c[0x0][0x388] ;  /* 0x0000e200ff047b82 */ /* 0x019e220000000a00 */
[----:B------:R-:W-:Y:S01]  /*3340*/  IADD3 R11, PT, PT, R2, R7, RZ ;  /* 0x00000007020b7210 */ /* 0x000fe20007ffe0ff */
[----:B------:R-:W-:-:S12]  /*3350*/  UIADD3 UR4, UPT, UPT, -UR5, URZ, URZ ;  /* 0x000000ff05047290 */ /* 0x000fd8000fffe1ff */
.L_x_129:
[----:B0--3--:R-:W-:-:S05]  /*3360*/  IMAD.WIDE R6, R11, 0x4, R4 ;  /* 0x000000040b067825 */ /* 0x009fca00078e0204 */
[----:B-1----:R-:W3:Y:S01]  /*3370*/  LDG.E R13, desc[UR10][R6.64] ;  /* 0x0000000a060d7981 */ /* 0x002ee2000c1e1900 */
[----:B------:R-:W2:Y:S01]  /*3380*/  MUFU.RCP R0, R3 ;  /* 0x0000000300007308 */ /* 0x000ea20000001000 */
[----:B------:R-:W-:Y:S01]  /*3390*/  UIADD3 UR4, UPT, UPT, UR4, 0x1, URZ ;  /* 0x0000000104047890 */ /* 0x000fe2000fffe0ff */
[----:B------:R-:W-:Y:S03]  /*33a0*/  BSSY.RECONVERGENT B2, `(.L_x_127) ;  /* 0x000000c000027945 */ /* 0x000fe60003800200 */
[----:B------:R-:W-:Y:S01]  /*33b0*/  UISETP.NE.AND UP0, UPT, UR4, URZ, UPT ;  /* 0x000000ff0400728c */ /* 0x000fe2000bf05270 */
[----:B--2---:R-:W-:-:S04]  /*33c0*/  FFMA R9, R0, -R3, 1 ;  /* 0x3f80000000097423 */ /* 0x004fc80000000803 */
[----:B------:R-:W-:Y:S01]  /*33d0*/  FFMA R0, R0, R9, R0 ;  /* 0x0000000900007223 */ /* 0x000fe20000000000 */
[----:B---3--:R-:W0:Y:S03]  /*33e0*/  FCHK P0, R13, R3 ;  /* 0x000000030d007302 */ /* 0x008e260000000000 */
[----:B------:R-:W-:-:S04]  /*33f0*/  FFMA R2, R0, R13, RZ ;  /* 0x0000000d00027223 */ /* 0x000fc800000000ff */
[----:B------:R-:W-:-:S04]  /*3400*/  FFMA R9, R2, -R3, R13 ;  /* 0x8000000302097223 */ /* 0x000fc8000000000d */
[----:B------:R-:W-:Y:S01]  /*3410*/  FFMA R9, R0, R9, R2 ;  /* 0x0000000900097223 */ /* 0x000fe20000000002 */
[----:B0-----:R-:W-:Y:S06]  /*3420*/  @!P0 BRA `(.L_x_128) ;  /* 0x00000000000c8947 */ /* 0x001fec0003800000 */
[----:B------:R-:W-:Y:S02]  /*3430*/  MOV R0, R13 ;  /* 0x0000000d00007202 */ /* 0x000fe40000000f00 */
[----:B------:R-:W-:-:S07]  /*3440*/  MOV R12, 0x3460 ;  /* 0x00003460000c7802 */ /* 0x000fce0000000f00 */
[----:B------:R-:W-:Y:S05]  /*3450*/  CALL.REL.NOINC `($__internal_2_$__cuda_sm3x_div_rn_noftz_f32_slowpath) ;  /* 0x0000000000147944 */ /* 0x000fea0003c00000 */
.L_x_128:
[----:B------:R-:W-:Y:S05]  /*3460*/  BSYNC.RECONVERGENT B2 ;  /* 0x0000000000027941 */ /* 0x000fea0003800200 */
.L_x_127:
[----:B------:R3:W-:Y:S01]  /*3470*/  STG.E desc[UR10][R6.64], R9 ;  /* 0x0000000906007986 */ /* 0x0007e2000c10190a */
[----:B------:R-:W-:Y:S01]  /*3480*/  IADD3 R11, PT, PT, R11, 0x1, RZ ;  /* 0x000000010b0b7810 */ /* 0x000fe20007ffe0ff */
[----:B------:R-:W-:Y:S06]  /*3490*/  BRA.U UP0, `(.L_x_129) ;  /* 0xfffffffd00b07547 */ /* 0x000fec000b83ffff */
[----:B------:R-:W-:Y:S05]  /*34a0*/  EXIT ;  /* 0x000000000000794d */ /* 0x000fea0003800000 */
        .weak           $__internal_2_$__cuda_sm3x_div_rn_noftz_f32_slowpath
        .type           $__internal_2_$__cuda_sm3x_div_rn_noftz_f32_slowpath,@function
        .size           $__internal_2_$__cuda_sm3x_div_rn_noftz_f32_slowpath,(.L_x_207 - $__internal_2_$__cuda_sm3x_div_rn_noftz_f32_slowpath)
$__internal_2_$__cuda_sm3x_div_rn_noftz_f32_slowpath:
[----:B------:R-:W-:Y:S01]  /*34b0*/  SHF.R.U32.HI R10, RZ, 0x17, R3 ;  /* 0x00000017ff0a7819 */ /* 0x000fe20000011603 */
[----:B------:R-:W-:Y:S01]  /*34c0*/  BSSY.RECONVERGENT B0, `(.L_x_130) ;  /* 0x0000063000007945 */ /* 0x000fe20003800200 */
[----:B------:R-:W-:Y:S02]  /*34d0*/  SHF.R.U32.HI R13, RZ, 0x17, R0 ;  /* 0x00000017ff0d7819 */ /* 0x000fe40000011600 */
[----:B------:R-:W-:Y:S02]  /*34e0*/  LOP3.LUT R10, R10, 0xff, RZ, 0xc0, !PT ;  /* 0x000000ff0a0a7812 */ /* 0x000fe400078ec0ff */
[----:B------:R-:W-:Y:S02]  /*34f0*/  LOP3.LUT R13, R13, 0xff, RZ, 0xc0, !PT ;  /* 0x000000ff0d0d7812 */ /* 0x000fe400078ec0ff */
[----:B------:R-:W-:Y:S02]  /*3500*/  IADD3 R16, PT, PT, R10, -0x1, RZ ;  /* 0xffffffff0a107810 */ /* 0x000fe40007ffe0ff */
[----:B------:R-:W-:-:S02]  /*3510*/  IADD3 R14, PT, PT, R13, -0x1, RZ ;  /* 0xffffffff0d0e7810 */ /* 0x000fc40007ffe0ff */
[----:B------:R-:W-:Y:S02]  /*3520*/  ISETP.GT.U32.AND P0, PT, R16, 0xfd, PT ;  /* 0x000000fd1000780c */ /* 0x000fe40003f04070 */
[----:B------:R-:W-:Y:S02]  /*3530*/  MOV R15, R3 ;  /* 0x00000003000f7202 */ /* 0x000fe40000000f00 */
[----:B------:R-:W-:-:S13]  /*3540*/  ISETP.GT.U32.OR P0, PT, R14, 0xfd, P0 ;  /* 0x000000fd0e00780c */ /* 0x000fda0000704470 */
[----:B------:R-:W-:Y:S01]  /*3550*/  @!P0 MOV R9, RZ ;  /* 0x000000ff00098202 */ /* 0x000fe20000000f00 */
        /* <DEDUP_REMOVED lines=19> */
[----:B------:R-:W-:Y:S01]  /*3690*/  @P0 MOV R9, RZ ;  /* 0x000000ff00090202 */ /* 0x000fe20000000f00 */
[----:B------:R-:W-:Y:S01]  /*36a0*/  @!P0 FFMA R0, R0, 1.84467440737095516160e+19, RZ ;  /* 0x5f80000000008823 */ /* 0x000fe200000000ff */
[----:B------:R-:W-:Y:S01]  /*36b0*/  @!P0 MOV R9, 0xffffffc0 ;  /* 0xffffffc000098802 */ /* 0x000fe20000000f00 */
[----:B------:R-:W-:-:S03]  /*36c0*/  @!P1 FFMA R15, R3, 1.84467440737095516160e+19, RZ ;  /* 0x5f800000030f9823 */ /* 0x000fc600000000ff */
[----:B------:R-:W-:-:S07]  /*36d0*/  @!P1 IADD3 R9, PT, PT, R9, 0x40, RZ ;  /* 0x0000004009099810 */ /* 0x000fce0007ffe0ff */
.L_x_131:
[----:B------:R-:W-:Y:S01]  /*36e0*/  LEA R14, R10, 0xc0800000, 0x17 ;  /* 0xc08000000a0e7811 */ /* 0x000fe200078eb8ff */
[----:B------:R-:W-:Y:S01]  /*36f0*/  BSSY.RECONVERGENT B1, `(.L_x_136) ;  /* 0x0000036000017945 */ /* 0x000fe20003800200 */
[----:B------:R-:W-:Y:S02]  /*3700*/  IADD3 R13, PT, PT, R13, -0x7f, RZ ;  /* 0xffffff810d0d7810 */ /* 0x000fe40007ffe0ff */
[----:B------:R-:W-:-:S03]  /*3710*/  IADD3 R16, PT, PT, -R14, R15, RZ ;  /* 0x0000000f0e107210 */ /* 0x000fc60007ffe1ff */
[C---:B------:R-:W-:Y:S01]  /*3720*/  IMAD R0, R13.reuse, -0x800000, R0 ;  /* 0xff8000000d007824 */ /* 0x040fe200078e0200 */
[----:B------:R0:W1:Y:S01]  /*3730*/  MUFU.RCP R14, R16 ;  /* 0x00000010000e7308 */ /* 0x0000620000001000 */
[----:B------:R-:W-:Y:S01]  /*3740*/  FADD.FTZ R17, -R16, -RZ ;  /* 0x800000ff10117221 */ /* 0x000fe20000010100 */
[----:B0-----:R-:W-:-:S04]  /*3750*/  IADD3 R16, PT, PT, R13, 0x7f, -R10 ;  /* 0x0000007f0d107810 */ /* 0x001fc80007ffe80a */
[----:B------:R-:W-:Y:S01]  /*3760*/  IADD3 R9, PT, PT, R16, R9, RZ ;  /* 0x0000000910097210 */ /* 0x000fe20007ffe0ff */
[----:B-1----:R-:W-:-:S04]  /*3770*/  FFMA R15, R14, R17, 1 ;  /* 0x3f8000000e0f7423 */ /* 0x002fc80000000011 */
[----:B------:R-:W-:-:S04]  /*3780*/  FFMA R15, R14, R15, R14 ;  /* 0x0000000f0e0f7223 */ /* 0x000fc8000000000e */
[----:B------:R-:W-:-:S04]  /*3790*/  FFMA R14, R0, R15, RZ ;  /* 0x0000000f000e7223 */ /* 0x000fc800000000ff */
[----:B------:R-:W-:-:S04]  /*37a0*/  FFMA R18, R17, R14, R0 ;  /* 0x0000000e11127223 */ /* 0x000fc80000000000 */
[----:B------:R-:W-:-:S04]  /*37b0*/  FFMA R14, R15, R18, R14 ;  /* 0x000000120f0e7223 */ /* 0x000fc8000000000e */
[----:B------:R-:W-:-:S04]  /*37c0*/  FFMA R17, R17, R14, R0 ;  /* 0x0000000e11117223 */ /* 0x000fc80000000000 */
[----:B------:R-:W-:-:S05]  /*37d0*/  FFMA R0, R15, R17, R14 ;  /* 0x000000110f007223 */ /* 0x000fca000000000e */
[----:B------:R-:W-:-:S04]  /*37e0*/  SHF.R.U32.HI R10, RZ, 0x17, R0 ;  /* 0x00000017ff0a7819 */ /* 0x000fc80000011600 */
[----:B------:R-:W-:-:S04]  /*37f0*/  LOP3.LUT R10, R10, 0xff, RZ, 0xc0, !PT ;  /* 0x000000ff0a0a7812 */ /* 0x000fc800078ec0ff */
[----:B------:R-:W-:-:S04]  /*3800*/  IADD3 R10, PT, PT, R10, R9, RZ ;  /* 0x000000090a0a7210 */ /* 0x000fc80007ffe0ff */
        /* <DEDUP_REMOVED lines=11> */
[C---:B------:R-:W-:Y:S02]  /*38c0*/  IADD3 R16, PT, PT, R10.reuse, 0x20, RZ ;  /* 0x000000200a107810 */ /* 0x040fe40007ffe0ff */
[C---:B------:R-:W-:Y:S02]  /*38d0*/  ISETP.NE.AND P3, PT, R10.reuse, RZ, PT ;  /* 0x000000ff0a00720c */ /* 0x040fe40003f65270 */
[----:B------:R-:W-:Y:S01]  /*38e0*/  LOP3.LUT R13, R9, 0x7fffff, RZ, 0xc0, !PT ;  /* 0x007fffff090d7812 */ /* 0x000fe200078ec0ff */
[CCC-:B------:R-:W-:Y:S01]  /*38f0*/  FFMA.RP R9, R15.reuse, R17.reuse, R14.reuse ;  /* 0x000000110f097223 */ /* 0x1c0fe2000000800e */
[----:B------:R-:W-:Y:S01]  /*3900*/  FFMA.RM R14, R15, R17, R14 ;  /* 0x000000110f0e7223 */ /* 0x000fe2000000400e */
[----:B------:R-:W-:Y:S02]  /*3910*/  ISETP.NE.AND P1, PT, R10, RZ, PT ;  /* 0x000000ff0a00720c */ /* 0x000fe40003f25270 */
[----:B------:R-:W-:-:S02]  /*3920*/  LOP3.LUT R13, R13, 0x800000, RZ, 0xfc, !PT ;  /* 0x008000000d0d7812 */ /* 0x000fc400078efcff */
[----:B------:R-:W-:Y:S02]  /*3930*/  IADD3 R10, PT, PT, -R10, RZ, RZ ;  /* 0x000000ff0a0a7210 */ /* 0x000fe40007ffe1ff */
[----:B------:R-:W-:Y:S02]  /*3940*/  SHF.L.U32 R16, R13, R16, RZ ;  /* 0x000000100d107219 */ /* 0x000fe400000006ff */
[----:B------:R-:W-:Y:S02]  /*3950*/  FSETP.NEU.FTZ.AND P0, PT, R9, R14, PT ;  /* 0x0000000e0900720b */ /* 0x000fe40003f1d000 */
[----:B------:R-:W-:Y:S02]  /*3960*/  SEL R10, R10, RZ, P3 ;  /* 0x000000ff0a0a7207 */ /* 0x000fe40001800000 */
[----:B------:R-:W-:Y:S02]  /*3970*/  ISETP.NE.AND P1, PT, R16, RZ, P1 ;  /* 0x000000ff1000720c */ /* 0x000fe40000f25270 */
[----:B------:R-:W-:-:S02]  /*3980*/  SHF.R.U32.HI R10, RZ, R10, R13 ;  /* 0x0000000aff0a7219 */ /* 0x000fc4000001160d */
[----:B------:R-:W-:Y:S02]  /*3990*/  PLOP3.LUT P0, PT, P0, P1, PT, 0xf8, 0x8f ;  /* 0x00000000008f781c */ /* 0x000fe40000703f70 */
[----:B------:R-:W-:Y:S02]  /*39a0*/  SHF.R.U32.HI R14, RZ, 0x1, R10 ;  /* 0x00000001ff0e7819 */ /* 0x000fe4000001160a */
[----:B------:R-:W-:-:S04]  /*39b0*/  SEL R9, RZ, 0x1, !P0 ;  /* 0x00000001ff097807 */ /* 0x000fc80004000000 */
[----:B------:R-:W-:-:S04]  /*39c0*/  LOP3.LUT R9, R9, 0x1, R14, 0xf8, !PT ;  /* 0x0000000109097812 */ /* 0x000fc800078ef80e */
[----:B------:R-:W-:-:S04]  /*39d0*/  LOP3.LUT R9, R9, R10, RZ, 0xc0, !PT ;  /* 0x0000000a09097212 */ /* 0x000fc800078ec0ff */
[----:B------:R-:W-:-:S04]  /*39e0*/  IADD3 R9, PT, PT, R14, R9, RZ ;  /* 0x000000090e097210 */ /* 0x000fc80007ffe0ff */
[----:B------:R-:W-:Y:S01]  /*39f0*/  LOP3.LUT R0, R9, R0, RZ, 0xfc, !PT ;  /* 0x0000000009007212 */ /* 0x000fe200078efcff */
[----:B------:R-:W-:Y:S06]  /*3a00*/  BRA `(.L_x_139) ;  /* 0x0000000000107947 */ /* 0x000fec0003800000 */
.L_x_138:
[----:B------:R-:W-:-:S04]  /*3a10*/  LOP3.LUT R0, R0, 0x80000000, RZ, 0xc0, !PT ;  /* 0x8000000000007812 */ /* 0x000fc800078ec0ff */
[----:B------:R-:W-:Y:S01]  /*3a20*/  LOP3.LUT R0, R0, 0x7f800000, RZ, 0xfc, !PT ;  /* 0x7f80000000007812 */ /* 0x000fe200078efcff */
[----:B------:R-:W-:Y:S06]  /*3a30*/  BRA `(.L_x_139) ;  /* 0x0000000000047947 */ /* 0x000fec0003800000 */
.L_x_137:
[----:B------:R-:W-:-:S07]  /*3a40*/  LEA R0, R9, R0, 0x17 ;  /* 0x0000000009007211 */ /* 0x000fce00078eb8ff */
.L_x_139:
[----:B------:R-:W-:Y:S05]  /*3a50*/  BSYNC.RECONVERGENT B1 ;  /* 0x0000000000017941 */ /* 0x000fea0003800200 */
.L_x_136:
[----:B------:R-:W-:Y:S05]  /*3a60*/  BRA `(.L_x_140) ;  /* 0x0000000000207947 */ /* 0x000fea0003800000 */
.L_x_135:
[----:B------:R-:W-:-:S04]  /*3a70*/  LOP3.LUT R0, R15, 0x80000000, R0, 0x48, !PT ;  /* 0x800000000f007812 */ /* 0x000fc800078e4800 */
[----:B------:R-:W-:Y:S01]  /*3a80*/  LOP3.LUT R0, R0, 0x7f800000, RZ, 0xfc, !PT ;  /* 0x7f80000000007812 */ /* 0x000fe200078efcff */
[----:B------:R-:W-:Y:S06]  /*3a90*/  BRA `(.L_x_140) ;  /* 0x0000000000147947 */ /* 0x000fec0003800000 */
.L_x_134:
[----:B------:R-:W-:Y:S01]  /*3aa0*/  LOP3.LUT R0, R15, 0x80000000, R0, 0x48, !PT ;  /* 0x800000000f007812 */ /* 0x000fe200078e4800 */
[----:B------:R-:W-:Y:S06]  /*3ab0*/  BRA `(.L_x_140) ;  /* 0x00000000000c7947 */ /* 0x000fec0003800000 */
.L_x_133:
[----:B------:R-:W0:Y:S01]  /*3ac0*/  MUFU.RSQ R0, -QNAN ;  /* 0xffc0000000007908 */ /* 0x000e220000001400 */
[----:B------:R-:W-:Y:S05]  /*3ad0*/  BRA `(.L_x_140) ;  /* 0x0000000000047947 */ /* 0x000fea0003800000 */
.L_x_132:
[----:B------:R-:W-:-:S07]  /*3ae0*/  FADD.FTZ R0, R0, R3 ;  /* 0x0000000300007221 */ /* 0x000fce0000010000 */
.L_x_140:
[----:B------:R-:W-:Y:S05]  /*3af0*/  BSYNC.RECONVERGENT B0 ;  /* 0x0000000000007941 */ /* 0x000fea0003800200 */
.L_x_130:
[----:B------:R-:W-:Y:S01]  /*3b00*/  HFMA2 R13, -RZ, RZ, 0, 0 ;  /* 0x00000000ff0d7431 */ /* 0x000fe200000001ff */
[----:B0-----:R-:W-:-:S03]  /*3b10*/  MOV R9, R0 ;  /* 0x0000000000097202 */ /* 0x001fc60000000f00 */
[----:B------:R-:W-:Y:S05]  /*3b20*/  RET.REL.NODEC R12 `(_Z14softmaxForwardPfS_ii) ;  /* 0xffffffc40c347950 */ /* 0x000fea0003c3ffff */
.L_x_141:
        /* <DEDUP_REMOVED lines=13> */
.L_x_207:


//--------------------- .text._Z27logisticRegressionGradientsPfS_S_S_S_i --------------------------
	.section	.text._Z27logisticRegressionGradientsPfS_S_S_S_i,"ax",@progbits
	.align	128
        .global         _Z27logisticRegressionGradientsPfS_S_S_S_i
        .type           _Z27logisticRegressionGradientsPfS_S_S_S_i,@function
        .size           _Z27logisticRegressionGradientsPfS_S_S_S_i,(.L_x_208 - _Z27logisticRegressionGradientsPfS_S_S_S_i)
        .other          _Z27logisticRegressionGradientsPfS_S_S_S_i,@"STO_CUDA_ENTRY STV_DEFAULT"
_Z27logisticRegressionGradientsPfS_S_S_S_i:
.text._Z27logisticRegressionGradientsPfS_S_S_S_i:
        /* <DEDUP_REMOVED lines=9> */
[----:B------:R-:W1:Y:S07]  /*0090*/  LDCU.64 UR4, c[0x0][0x358] ;  /* 0x00006b00ff0477ac */ /* 0x000e6e0008000a00 */
[----:B------:R-:W2:Y:S08]  /*00a0*/  LDC.64 R4, c[0x0][0x388] ;  /* 0x0000e200ff047b82 */ /* 0x000eb00000000a00 */
[----:B------:R-:W3:Y:S01]  /*00b0*/  LDC.64 R8, c[0x0][0x380] ;  /* 0x0000e000ff087b82 */ /* 0x000ee20000000a00 */
[----:B0-----:R-:W-:-:S06]  /*00c0*/  IMAD.WIDE R6, R3, 0x4, R6 ;  /* 0x0000000403067825 */ /* 0x001fcc00078e0206 */
[----:B-1----:R-:W4:Y:S01]  /*00d0*/  LDG.E R7, desc[UR4][R6.64] ;  /* 0x0000000406077981 */ /* 0x002f22000c1e1900 */
[----:B--2---:R-:W-:-:S05]  /*00e0*/  IMAD.WIDE R4, R3, 0x4, R4 ;  /* 0x0000000403047825 */ /* 0x004fca00078e0204 */
[----:B------:R-:W4:Y:S01]  /*00f0*/  LDG.E R0, desc[UR4][R4.64] ;  /* 0x0000000404007981 */ /* 0x000f22000c1e1900 */
[----:B---3--:R-:W-:-:S06]  /*0100*/  IMAD.WIDE R8, R3, 0x4, R8 ;  /* 0x0000000403087825 */ /* 0x008fcc00078e0208 */
[----:B------:R-:W2:Y:S01]  /*0110*/  LDG.E R9, desc[UR4][R8.64] ;  /* 0x0000000408097981 */ /* 0x000ea2000c1e1900 */
[----:B------:R-:W-:-:S04]  /*0120*/  I2FP.F32.S32 R3, UR6 ;  /* 0x0000000600037c45 */ /* 0x000fc80008201400 */
[----:B------:R-:W0:Y:S01]  /*0130*/  MUFU.RCP R10, R3 ;  /* 0x00000003000a7308 */ /* 0x000e220000001000 */
[----:B------:R-:W-:Y:S01]  /*0140*/  BSSY.RECONVERGENT B0, `(.L_x_142) ;  /* 0x000000d000007945 */ /* 0x000fe20003800200 */
[----:B0-----:R-:W-:-:S04]  /*0150*/  FFMA R11, -R3, R10, 1 ;  /* 0x3f800000030b7423 */ /* 0x001fc8000000010a */
[----:B------:R-:W-:Y:S01]  /*0160*/  FFMA R11, R10, R11, R10 ;  /* 0x0000000b0a0b7223 */ /* 0x000fe2000000000a */
[----:B----4-:R-:W-:-:S04]  /*0170*/  FADD R0, R0, -R7 ;  /* 0x8000000700007221 */ /* 0x010fc80000000000 */
[----:B--2---:R-:W-:-:S04]  /*0180*/  FMUL R2, R0, R9 ;  /* 0x0000000900027220 */ /* 0x004fc80000400000 */
[----:B------:R-:W0:Y:S01]  /*0190*/  FCHK P0, R2, R3 ;  /* 0x0000000302007302 */ /* 0x000e220000000000 */
[----:B------:R-:W-:-:S04]  /*01a0*/  FFMA R10, R2, R11, RZ ;  /* 0x0000000b020a7223 */ /* 0x000fc800000000ff */
[----:B------:R-:W-:-:S04]  /*01b0*/  FFMA R4, -R3, R10, R2 ;  /* 0x0000000a03047223 */ /* 0x000fc80000000102 */
[----:B------:R-:W-:Y:S01]  /*01c0*/  FFMA R11, R11, R4, R10 ;  /* 0x000000040b0b7223 */ /* 0x000fe2000000000a */
[----:B0-----:R-:W-:Y:S06]  /*01d0*/  @!P0 BRA `(.L_x_143) ;  /* 0x00000000000c8947 */ /* 0x001fec0003800000 */
[----:B------:R-:W-:-:S07]  /*01e0*/  MOV R4, 0x200 ;  /* 0x0000020000047802 */ /* 0x000fce0000000f00 */
[----:B------:R-:W-:Y:S05]  /*01f0*/  CALL.REL.NOINC `($__internal_3_$__cuda_sm3x_div_rn_noftz_f32_slowpath) ;  /* 0x0000000000547944 */ /* 0x000fea0003c00000 */
[----:B------:R-:W-:-:S07]  /*0200*/  IMAD.MOV.U32 R11, RZ, RZ, R2 ;  /* 0x000000ffff0b7224 */ /* 0x000fce00078e0002 */
.L_x_143:
[----:B------:R-:W-:Y:S05]  /*0210*/  BSYNC.RECONVERGENT B0 ;  /* 0x0000000000007941 */ /* 0x000fea0003800200 */
.L_x_142:
[----:B------:R-:W0:Y:S01]  /*0220*/  MUFU.RCP R2, R3 ;  /* 0x0000000300027308 */ /* 0x000e220000001000 */
[----:B------:R-:W1:Y:S07]  /*0230*/  LDC.64 R4, c[0x0][0x398] ;  /* 0x0000e600ff047b82 */ /* 0x000e6e0000000a00 */
[----:B------:R-:W2:Y:S01]  /*0240*/  FCHK P0, R0, R3 ;  /* 0x0000000300007302 */ /* 0x000ea20000000000 */
[----:B0-----:R-:W-:-:S04]  /*0250*/  FFMA R7, -R3, R2, 1 ;  /* 0x3f80000003077423 */ /* 0x001fc80000000102 */
[----:B------:R-:W-:-:S04]  /*0260*/  FFMA R9, R2, R7, R2 ;  /* 0x0000000702097223 */ /* 0x000fc80000000002 */
[----:B------:R-:W-:Y:S01]  /*0270*/  FFMA R2, R0, R9, RZ ;  /* 0x0000000900027223 */ /* 0x000fe200000000ff */
[----:B-1----:R0:W-:Y:S01]  /*0280*/  REDG.E.ADD.F32.FTZ.RN.STRONG.GPU desc[UR4][R4.64], R11 ;  /* 0x0000000b040079a6 */ /* 0x0021e2000c12f304 */
[----:B------:R-:W-:Y:S02]  /*0290*/  BSSY.RECONVERGENT B0, `(.L_x_144) ;  /* 0x0000008000007945 */ /* 0x000fe40003800200 */
[----:B------:R-:W-:-:S04]  /*02a0*/  FFMA R7, -R3, R2, R0 ;  /* 0x0000000203077223 */ /* 0x000fc80000000100 */
[----:B------:R-:W-:Y:S01]  /*02b0*/  FFMA R7, R9, R7, R2 ;  /* 0x0000000709077223 */ /* 0x000fe20000000002 */
[----:B--2---:R-:W-:Y:S06]  /*02c0*/  @!P0 BRA `(.L_x_145) ;  /* 0x0000000000108947 */ /* 0x004fec0003800000 */
[----:B------:R-:W-:Y:S01]  /*02d0*/  IMAD.MOV.U32 R2, RZ, RZ, R0 ;  /* 0x000000ffff027224 */ /* 0x000fe200078e0000 */
[----:B0-----:R-:W-:-:S07]  /*02e0*/  MOV R4, 0x300 ;  /* 0x0000030000047802 */ /* 0x001fce0000000f00 */
[----:B------:R-:W-:Y:S05]  /*02f0*/  CALL.REL.NOINC `($__internal_3_$__cuda_sm3x_div_rn_noftz_f32_slowpath) ;  /* 0x0000000000147944 */ /* 0x000fea0003c00000 */
[----:B------:R-:W-:-:S07]  /*0300*/  IMAD.MOV.U32 R7, RZ, RZ, R2 ;  /* 0x000000ffff077224 */ /* 0x000fce00078e0002 */
.L_x_145:
[----:B------:R-:W-:Y:S05]  /*0310*/  BSYNC.RECONVERGENT B0 ;  /* 0x0000000000007941 */ /* 0x000fea0003800200 */
.L_x_144:
[----:B------:R-:W1:Y:S02]  /*0320*/  LDC.64 R2, c[0x0][0x3a0] ;  /* 0x0000e800ff027b82 */ /* 0x000e640000000a00 */
[----:B-1----:R-:W-:Y:S01]  /*0330*/  REDG.E.ADD.F32.FTZ.RN.STRONG.GPU desc[UR4][R2.64], R7 ;  /* 0x00000007020079a6 */ /* 0x002fe2000c12f304 */
[----:B------:R-:W-:Y:S05]  /*0340*/  EXIT ;  /* 0x000000000000794d */ /* 0x000fea0003800000 */
        .weak           $__internal_3_$__cuda_sm3x_div_rn_noftz_f32_slowpath
        .type           $__internal_3_$__cuda_sm3x_div_rn_noftz_f32_slowpath,@function
        .size           $__internal_3_$__cuda_sm3x_div_rn_noftz_f32_slowpath,(.L_x_208 - $__internal_3_$__cuda_sm3x_div_rn_noftz_f32_slowpath)
$__internal_3_$__cuda_sm3x_div_rn_noftz_f32_slowpath:
[--C-:B------:R-:W-:Y:S01]  /*0350*/  SHF.R.U32.HI R6, RZ, 0x17, R3.reuse ;  /* 0x00000017ff067819 */ /* 0x100fe20000011603 */
[----:B------:R-:W-:Y:S01]  /*0360*/  BSSY.RECONVERGENT B1, `(.L_x_146) ;  /* 0x0000063000017945 */ /* 0x000fe20003800200 */
[----:B------:R-:W-:Y:S02]  /*0370*/  SHF.R.U32.HI R5, RZ, 0x17, R2 ;  /* 0x00000017ff057819 */ /* 0x000fe40000011602 */
[----:B------:R-:W-:Y:S02]  /*0380*/  LOP3.LUT R12, R6, 0xff, RZ, 0xc0, !PT ;  /* 0x000000ff060c7812 */ /* 0x000fe400078ec0ff */
[----:B------:R-:W-:Y:S01]  /*0390*/  LOP3.LUT R10, R5, 0xff, RZ, 0xc0, !PT ;  /* 0x000000ff050a7812 */ /* 0x000fe200078ec0ff */
[----:B------:R-:W-:Y:S02]  /*03a0*/  IMAD.MOV.U32 R5, RZ, RZ, R3 ;  /* 0x000000ffff057224 */ /* 0x000fe400078e0003 */
[----:B------:R-:W-:Y:S02]  /*03b0*/  VIADD R8, R12, 0xffffffff ;  /* 0xffffffff0c087836 */ /* 0x000fe40000000000 */
[----:B------:R-:W-:-:S03]  /*03c0*/  VIADD R7, R10, 0xffffffff ;  /* 0xffffffff0a077836 */ /* 0x000fc60000000000 */
        /* <DEDUP_REMOVED lines=25> */
[----:B------:R-:W-:Y:S02]  /*0560*/  @!P1 FFMA R5, R3, 1.84467440737095516160e+19, RZ ;  /* 0x5f80000003059823 */ /* 0x000fe400000000ff */
[----:B------:R-:W-:-:S07]  /*0570*/  @!P1 VIADD R6, R6, 0x40 ;  /* 0x0000004006069836 */ /* 0x000fce0000000000 */
.L_x_147:
[----:B------:R-:W-:Y:S01]  /*0580*/  LEA R8, R12, 0xc0800000, 0x17 ;  /* 0xc08000000c087811 */ /* 0x000fe200078eb8ff */
[----:B------:R-:W-:Y:S04]  /*0590*/  BSSY.RECONVERGENT B2, `(.L_x_152) ;  /* 0x0000036000027945 */ /* 0x000fe80003800200 */
[----:B------:R-:W-:Y:S02]  /*05a0*/  IMAD.IADD R8, R5, 0x1, -R8 ;  /* 0x0000000105087824 */ /* 0x000fe400078e0a08 */
[----:B------:R-:W-:Y:S02]  /*05b0*/  VIADD R5, R10, 0xffffff81 ;  /* 0xffffff810a057836 */ /* 0x000fe40000000000 */
[----:B------:R-:W0:Y:S01]  /*05c0*/  MUFU.RCP R7, R8 ;  /* 0x0000000800077308 */ /* 0x000e220000001000 */
[----:B------:R-:W-:Y:S01]  /*05d0*/  FADD.FTZ R9, -R8, -RZ ;  /* 0x800000ff08097221 */ /* 0x000fe20000010100 */
[----:B------:R-:W-:-:S03]  /*05e0*/  IMAD R2, R5, -0x800000, R2 ;  /* 0xff80000005027824 */ /* 0x000fc600078e0202 */
        /* <DEDUP_REMOVED lines=11> */
[----:B------:R-:W-:-:S04]  /*06a0*/  IMAD.IADD R9, R5, 0x1, R7 ;  /* 0x0000000105097824 */ /* 0x000fc800078e0207 */
[----:B------:R-:W-:-:S05]  /*06b0*/  VIADD R5, R9, 0xffffffff ;  /* 0xffffffff09057836 */ /* 0x000fca0000000000 */
        /* <DEDUP_REMOVED lines=10> */
[C---:B------:R-:W-:Y:S02]  /*0760*/  VIADD R8, R9.reuse, 0x20 ;  /* 0x0000002009087836 */ /* 0x040fe40000000000 */
[CCC-:B------:R-:W-:Y:S01]  /*0770*/  FFMA.RM R6, R14.reuse, R10.reuse, R11.reuse ;  /* 0x0000000a0e067223 */ /* 0x1c0fe2000000400b */
        /* <DEDUP_REMOVED lines=19> */
.L_x_154:
[----:B------:R-:W-:-:S04]  /*08b0*/  LOP3.LUT R2, R2, 0x80000000, RZ, 0xc0, !PT ;  /* 0x8000000002027812 */ /* 0x000fc800078ec0ff */
[----:B------:R-:W-:Y:S01]  /*08c0*/  LOP3.LUT R2, R2, 0x7f800000, RZ, 0xfc, !PT ;  /* 0x7f80000002027812 */ /* 0x000fe200078efcff */
[----:B------:R-:W-:Y:S06]  /*08d0*/  BRA `(.L_x_155) ;  /* 0x0000000000047947 */ /* 0x000fec0003800000 */
.L_x_153:
[----:B------:R-:W-:-:S07]  /*08e0*/  IMAD R2, R7, 0x800000, R2 ;  /* 0x0080000007027824 */ /* 0x000fce00078e0202 */
.L_x_155:
[----:B------:R-:W-:Y:S05]  /*08f0*/  BSYNC.RECONVERGENT B2 ;  /* 0x0000000000027941 */ /* 0x000fea0003800200 */
.L_x_152:
[----:B------:R-:W-:Y:S05]  /*0900*/  BRA `(.L_x_156) ;  /* 0x0000000000207947 */ /* 0x000fea0003800000 */
.L_x_151:
[----:B------:R-:W-:-:S04]  /*0910*/  LOP3.LUT R2, R5, 0x80000000, R2, 0x48, !PT ;  /* 0x8000000005027812 */ /* 0x000fc800078e4802 */
[----:B------:R-:W-:Y:S01]  /*0920*/  LOP3.LUT R2, R2, 0x7f800000, RZ, 0xfc, !PT ;  /* 0x7f80000002027812 */ /* 0x000fe200078efcff */
[----:B------:R-:W-:Y:S06]  /*0930*/  BRA `(.L_x_156) ;  /* 0x0000000000147947 */ /* 0x000fec0003800000 */
.L_x_150:
[----:B------:R-:W-:Y:S01]  /*0940*/  LOP3.LUT R2, R5, 0x80000000, R2, 0x48, !PT ;  /* 0x8000000005027812 */ /* 0x000fe200078e4802 */
[----:B------:R-:W-:Y:S06]  /*0950*/  BRA `(.L_x_156) ;  /* 0x00000000000c7947 */ /* 0x000fec0003800000 */
.L_x_149:
[----:B------:R-:W0:Y:S01]  /*0960*/  MUFU.RSQ R2, -QNAN ;  /* 0xffc0000000027908 */ /* 0x000e220000001400 */
[----:B------:R-:W-:Y:S05]  /*0970*/  BRA `(.L_x_156) ;  /* 0x0000000000047947 */ /* 0x000fea0003800000 */
.L_x_148:
[----:B------:R-:W-:-:S07]  /*0980*/  FADD.FTZ R2, R2, R3 ;  /* 0x0000000302027221 */ /* 0x000fce0000010000 */
.L_x_156:
[----:B------:R-:W-:Y:S05]  /*0990*/  BSYNC.RECONVERGENT B1 ;  /* 0x0000000000017941 */ /* 0x000fea0003800200 */
.L_x_146:
[----:B------:R-:W-:-:S04]  /*09a0*/  IMAD.MOV.U32 R5, RZ, RZ, 0x0 ;  /* 0x00000000ff057424 */ /* 0x000fc800078e00ff */
[----:B0-----:R-:W-:Y:S05]  /*09b0*/  RET.REL.NODEC R4 `(_Z27logisticRegressionGradientsPfS_S_S_S_i) ;  /* 0xfffffff404907950 */ /* 0x001fea0003c3ffff */
.L_x_157:
        /* <DEDUP_REMOVED lines=12> */
.L_x_208:


//--------------------- .text._Z22binaryCrossEntropyLossPfS_S_i --------------------------
	.section	.text._Z22binaryCrossEntropyLossPfS_S_i,"ax",@progbits
	.align	128
        .global         _Z22binaryCrossEntropyLossPfS_S_i
        .type           _Z22binaryCrossEntropyLossPfS_S_i,@function
        .size           _Z22binaryCrossEntropyLossPfS_S_i,(.L_x_209 - _Z22binaryCrossEntropyLossPfS_S_i)
        .other          _Z22binaryCrossEntropyLossPfS_S_i,@"STO_CUDA_ENTRY STV_DEFAULT"
_Z22binaryCrossEntropyLossPfS_S_i:
.text._Z22binaryCrossEntropyLossPfS_S_i:
        /* <DEDUP_REMOVED lines=10> */
[----:B------:R-:W2:Y:S01]  /*00a0*/  LDC.64 R8, c[0x0][0x388] ;  /* 0x0000e200ff087b82 */ /* 0x000ea20000000a00 */
[----:B0-----:R-:W-:-:S06]  /*00b0*/  IMAD.WIDE R6, R3, 0x4, R6 ;  /* 0x0000000403067825 */ /* 0x001fcc00078e0206 */
[----:B-1----:R-:W3:Y:S01]  /*00c0*/  LDG.E R6, desc[UR4][R6.64] ;  /* 0x0000000406067981 */ /* 0x002ee2000c1e1900 */
[----:B--2---:R-:W-:-:S05]  /*00d0*/  IMAD.WIDE R8, R3, 0x4, R8 ;  /* 0x0000000403087825 */ /* 0x004fca00078e0208 */
[----:B------:R0:W2:Y:S01]  /*00e0*/  LDG.E R2, desc[UR4][R8.64] ;  /* 0x0000000408027981 */ /* 0x0000a2000c1e1900 */
[----:B------:R-:W-:Y:S01]  /*00f0*/  HFMA2 R10, -RZ, RZ, 1.5048828125, 33.21875 ;  /* 0x3e055027ff0a7431 */ /* 0x000fe200000001ff */
[----:B------:R-:W-:Y:S01]  /*0100*/  BSSY.RECONVERGENT B0, `(.L_x_158) ;  /* 0x000003f000007945 */ /* 0x000fe20003800200 */
[----:B---3--:R-:W-:-:S04]  /*0110*/  FMNMX R3, R6, 0.99989998340606689453, PT ;  /* 0x3f7ff97206037809 */ /* 0x008fc80003800000 */
[----:B------:R-:W-:-:S05]  /*0120*/  FMNMX R3, R3, 9.9999997473787516356e-05, !PT ;  /* 0x38d1b71703037809 */ /* 0x000fca0007800000 */
[----:B------:R-:W-:-:S05]  /*0130*/  FADD R4, -R3, 1 ;  /* 0x3f80000003047421 */ /* 0x000fca0000000100 */
[----:B------:R-:W-:-:S04]  /*0140*/  FSETP.GEU.AND P0, PT, R4, 1.175494350822287508e-38, PT ;  /* 0x008000000400780b */ /* 0x000fc80003f0e000 */
[----:B------:R-:W-:-:S09]  /*0150*/  FSEL R7, RZ, -23, P0 ;  /* 0xc1b80000ff077808 */ /* 0x000fd20000000000 */
[----:B------:R-:W-:Y:S01]  /*0160*/  @!P0 FMUL R4, R4, 8388608 ;  /* 0x4b00000004048820 */ /* 0x000fe20000400000 */
[----:B------:R-:W-:-:S03]  /*0170*/  ISETP.GT.U32.AND P0, PT, R3, 0x7f7fffff, PT ;  /* 0x7f7fffff0300780c */ /* 0x000fc60003f04070 */
[C---:B------:R-:W-:Y:S01]  /*0180*/  VIADD R0, R4.reuse, 0xc0d55555 ;  /* 0xc0d5555504007836 */ /* 0x040fe20000000000 */
[----:B------:R-:W-:-:S04]  /*0190*/  ISETP.GT.U32.AND P1, PT, R4, 0x7f7fffff, PT ;  /* 0x7f7fffff0400780c */ /* 0x000fc80003f24070 */
[----:B------:R-:W-:Y:S01]  /*01a0*/  LOP3.LUT R11, R0, 0xff800000, RZ, 0xc0, !PT ;  /* 0xff800000000b7812 */ /* 0x000fe200078ec0ff */
[----:B------:R-:W-:-:S04]  /*01b0*/  VIADD R0, R3, 0xc0d55555 ;  /* 0xc0d5555503007836 */ /* 0x000fc80000000000 */
[----:B------:R-:W-:Y:S01]  /*01c0*/  IMAD.IADD R5, R4, 0x1, -R11 ;  /* 0x0000000104057824 */ /* 0x000fe200078e0a0b */
[----:B------:R-:W-:-:S03]  /*01d0*/  LOP3.LUT R0, R0, 0xff800000, RZ, 0xc0, !PT ;  /* 0xff80000000007812 */ /* 0x000fc600078ec0ff */
[----:B0-----:R-:W-:Y:S02]  /*01e0*/  FADD R9, R5, -1 ;  /* 0xbf80000005097421 */ /* 0x001fe40000000000 */
[----:B------:R-:W-:Y:S01]  /*01f0*/  IMAD.IADD R5, R3, 0x1, -R0 ;  /* 0x0000000103057824 */ /* 0x000fe200078e0a00 */
[----:B------:R-:W-:Y:S01]  /*0200*/  I2FP.F32.S32 R0, R0 ;  /* 0x0000000000007245 */ /* 0x000fe20000201400 */
[----:B------:R-:W-:Y:S02]  /*0210*/  FFMA R6, R9, -R10, 0.14084610342979431152 ;  /* 0x3e1039f609067423 */ /* 0x000fe4000000080a */
[----:B------:R-:W-:Y:S02]  /*0220*/  FADD R5, R5, -1 ;  /* 0xbf80000005057421 */ /* 0x000fe40000000000 */
[----:B------:R-:W-:Y:S01]  /*0230*/  FFMA R6, R9, R6, -0.12148627638816833496 ;  /* 0xbdf8cdcc09067423 */ /* 0x000fe20000000006 */
[----:B------:R-:W-:-:S03]  /*0240*/  FFMA R0, R0, 1.1920928955078125e-07, RZ ;  /* 0x3400000000007823 */ /* 0x000fc600000000ff */
[----:B------:R-:W-:-:S04]  /*0250*/  FFMA R6, R9, R6, 0.13980610668659210205 ;  /* 0x3e0f295509067423 */ /* 0x000fc80000000006 */
[----:B------:R-:W-:Y:S01]  /*0260*/  FFMA R8, R9, R6, -0.16684235632419586182 ;  /* 0xbe2ad8b909087423 */ /* 0x000fe20000000006 */
[----:B------:R-:W-:-:S03]  /*0270*/  FFMA R6, R5, -R10, 0.14084610342979431152 ;  /* 0x3e1039f605067423 */ /* 0x000fc6000000080a */
[----:B------:R-:W-:Y:S01]  /*0280*/  FFMA R8, R9, R8, 0.20012299716472625732 ;  /* 0x3e4ced0b09087423 */ /* 0x000fe20000000008 */
[----:B------:R-:W-:-:S03]  /*0290*/  FFMA R6, R5, R6, -0.12148627638816833496 ;  /* 0xbdf8cdcc05067423 */ /* 0x000fc60000000006 */
[----:B------:R-:W-:Y:S01]  /*02a0*/  FFMA R8, R9, R8, -0.24999669194221496582 ;  /* 0xbe7fff2209087423 */ /* 0x000fe20000000008 */
[----:B------:R-:W-:-:S03]  /*02b0*/  FFMA R6, R5, R6, 0.13980610668659210205 ;  /* 0x3e0f295505067423 */ /* 0x000fc60000000006 */
[----:B------:R-:W-:Y:S01]  /*02c0*/  FFMA R8, R9, R8, 0.33333182334899902344 ;  /* 0x3eaaaa7809087423 */ /* 0x000fe20000000008 */
[----:B------:R-:W-:-:S03]  /*02d0*/  FFMA R6, R5, R6, -0.16684235632419586182 ;  /* 0xbe2ad8b905067423 */ /* 0x000fc60000000006 */
[----:B------:R-:W-:Y:S01]  /*02e0*/  FFMA R10, R9, R8, -0.5 ;  /* 0xbf000000090a7423 */ /* 0x000fe20000000008 */
[----:B------:R-:W-:Y:S01]  /*02f0*/  FFMA R6, R5, R6, 0.20012299716472625732 ;  /* 0x3e4ced0b05067423 */ /* 0x000fe20000000006 */
[----:B------:R-:W-:Y:S02]  /*0300*/  I2FP.F32.S32 R8, R11 ;  /* 0x0000000b00087245 */ /* 0x000fe40000201400 */
[----:B------:R-:W-:Y:S01]  /*0310*/  FMUL R10, R9, R10 ;  /* 0x0000000a090a7220 */ /* 0x000fe20000400000 */
[----:B------:R-:W-:Y:S01]  /*0320*/  FFMA R6, R5, R6, -0.24999669194221496582 ;  /* 0xbe7fff2205067423 */ /* 0x000fe20000000006 */
[----:B------:R-:W-:Y:S01]  /*0330*/  MOV R11, 0x7f800000 ;  /* 0x7f800000000b7802 */ /* 0x000fe20000000f00 */
[----:B------:R-:W-:Y:S01]  /*0340*/  FFMA R8, R8, 1.1920928955078125e-07, R7 ;  /* 0x3400000008087823 */ /* 0x000fe20000000007 */
[----:B------:R-:W-:Y:S01]  /*0350*/  FFMA R9, R9, R10, R9 ;  /* 0x0000000a09097223 */ /* 0x000fe20000000009 */
[----:B------:R-:W-:Y:S01]  /*0360*/  FFMA R6, R5, R6, 0.33333182334899902344 ;  /* 0x3eaaaa7805067423 */ /* 0x000fe20000000006 */
[----:B------:R-:W-:-:S02]  /*0370*/  I2FP.F32.S32 R7, UR6 ;  /* 0x0000000600077c45 */ /* 0x000fc40008201400 */
[----:B------:R-:W-:Y:S01]  /*0380*/  FFMA R8, R8, 0.69314718246459960938, R9 ;  /* 0x3f31721808087823 */ /* 0x000fe20000000009 */
[C---:B------:R-:W-:Y:S01]  /*0390*/  FFMA R6, R5.reuse, R6, -0.5 ;  /* 0xbf00000005067423 */ /* 0x040fe20000000006 */
[C---:B------:R-:W-:Y:S01]  /*03a0*/  @P1 FFMA R8, R4.reuse, R11, +INF ;  /* 0x7f80000004081423 */ /* 0x040fe2000000000b */
[----:B------:R-:W-:Y:S01]  /*03b0*/  FSETP.NEU.AND P1, PT, R4, RZ, PT ;  /* 0x000000ff0400720b */ /* 0x000fe20003f2d000 */
[----:B------:R-:W0:Y:S01]  /*03c0*/  MUFU.RCP R10, R7 ;  /* 0x00000007000a7308 */ /* 0x000e220000001000 */
[C---:B------:R-:W-:Y:S02]  /*03d0*/  FMUL R6, R5.reuse, R6 ;  /* 0x0000000605067220 */ /* 0x040fe40000400000 */
[----:B------:R-:W-:Y:S02]  /*03e0*/  FSEL R9, R8, -INF , P1 ;  /* 0xff80000008097808 */ /* 0x000fe40000800000 */
[----:B------:R-:W-:-:S04]  /*03f0*/  FFMA R5, R5, R6, R5 ;  /* 0x0000000605057223 */ /* 0x000fc80000000005 */
[----:B------:R-:W-:Y:S01]  /*0400*/  FFMA R5, R0, 0.69314718246459960938, R5 ;  /* 0x3f31721800057823 */ /* 0x000fe20000000005 */
[----:B--2---:R-:W-:Y:S01]  /*0410*/  FADD R0, -R2, 1 ;  /* 0x3f80000002007421 */ /* 0x004fe20000000100 */
[----:B------:R-:W-:-:S03]  /*0420*/  @P0 FFMA R5, R3, R11, +INF ;  /* 0x7f80000003050423 */ /* 0x000fc6000000000b */
[----:B------:R-:W-:Y:S01]  /*0430*/  FMUL R9, R0, R9 ;  /* 0x0000000900097220 */ /* 0x000fe20000400000 */
[----:B0-----:R-:W-:-:S03]  /*0440*/  FFMA R3, -R7, R10, 1 ;  /* 0x3f80000007037423 */ /* 0x001fc6000000010a */
[----:B------:R-:W-:Y:S01]  /*0450*/  FFMA R0, R2, R5, R9 ;  /* 0x0000000502007223 */ /* 0x000fe20000000009 */
[----:B------:R-:W-:-:S03]  /*0460*/  FFMA R3, R10, R3, R10 ;  /* 0x000000030a037223 */ /* 0x000fc6000000000a */
[----:B------:R-:W0:Y:S01]  /*0470*/  FCHK P0, -R0, R7 ;  /* 0x0000000700007302 */ /* 0x000e220000000100 */
[----:B------:R-:W-:-:S04]  /*0480*/  FFMA R2, -R0, R3, RZ ;  /* 0x0000000300027223 */ /* 0x000fc800000001ff */
[----:B------:R-:W-:-:S04]  /*0490*/  FFMA R4, -R7, R2, -R0 ;  /* 0x0000000207047223 */ /* 0x000fc80000000900 */
[----:B------:R-:W-:Y:S01]  /*04a0*/  FFMA R5, R3, R4, R2 ;  /* 0x0000000403057223 */ /* 0x000fe20000000002 */
[----:B0-----:R-:W-:Y:S06]  /*04b0*/  @!P0 BRA `(.L_x_159) ;  /* 0x00000000000c8947 */ /* 0x001fec0003800000 */
[----:B------:R-:W-:Y:S01]  /*04c0*/  FADD R3, -R0, -RZ ;  /* 0x800000ff00037221 */ /* 0x000fe20000000100 */
[----:B------:R-:W-:-:S07]  /*04d0*/  MOV R2, 0x4f0 ;  /* 0x000004f000027802 */ /* 0x000fce0000000f00 */
[----:B------:R-:W-:Y:S05]  /*04e0*/  CALL.REL.NOINC `($__internal_4_$__cuda_sm3x_div_rn_noftz_f32_slowpath) ;  /* 0x0000000000107944 */ /* 0x000fea0003c00000 */
.L_x_159:
[----:B------:R-:W-:Y:S05]  /*04f0*/  BSYNC.RECONVERGENT B0 ;  /* 0x0000000000007941 */ /* 0x000fea0003800200 */
.L_x_158:
[----:B------:R-:W0:Y:S02]  /*0500*/  LDC.64 R2, c[0x0][0x390] ;  /* 0x0000e400ff027b82 */ /* 0x000e240000000a00 */
[----:B0-----:R-:W-:Y:S01]  /*0510*/  REDG.E.ADD.F32.FTZ.RN.STRONG.GPU desc[UR4][R2.64], R5 ;  /* 0x00000005020079a6 */ /* 0x001fe2000c12f304 */
[----:B------:R-:W-:Y:S05]  /*0520*/  EXIT ;  /* 0x000000000000794d */ /* 0x000fea0003800000 */
        .weak           $__internal_4_$__cuda_sm3x_div_rn_noftz_f32_slowpath
        .type           $__internal_4_$__cuda_sm3x_div_rn_noftz_f32_slowpath,@function
        .size           $__internal_4_$__cuda_sm3x_div_rn_noftz_f32_slowpath,(.L_x_209 - $__internal_4_$__cuda_sm3x_div_rn_noftz_f32_slowpath)
$__internal_4_$__cuda_sm3x_div_rn_noftz_f32_slowpath:
[----:B------:R-:W-:Y:S01]  /*0530*/  SHF.R.U32.HI R4, RZ, 0x17, R7 ;  /* 0x00000017ff047819 */ /* 0x000fe20000011607 */
[----:B------:R-:W-:Y:S01]  /*0540*/  BSSY.RECONVERGENT B1, `(.L_x_160) ;  /* 0x0000063000017945 */ /* 0x000fe20003800200 */
[----:B------:R-:W-:Y:S02]  /*0550*/  SHF.R.U32.HI R0, RZ, 0x17, R3 ;  /* 0x00000017ff007819 */ /* 0x000fe40000011603 */
[----:B------:R-:W-:Y:S02]  /*0560*/  LOP3.LUT R5, R4, 0xff, RZ, 0xc0, !PT ;  /* 0x000000ff04057812 */ /* 0x000fe400078ec0ff */
[----:B------:R-:W-:-:S03]  /*0570*/  LOP3.LUT R4, R0, 0xff, RZ, 0xc0, !PT ;  /* 0x000000ff00047812 */ /* 0x000fc600078ec0ff */
[----:B------:R-:W-:Y:S02]  /*0580*/  VIADD R9, R5, 0xffffffff ;  /* 0xffffffff05097836 */ /* 0x000fe40000000000 */
[----:B------:R-:W-:-:S03]  /*0590*/  VIADD R8, R4, 0xffffffff ;  /* 0xffffffff04087836 */ /* 0x000fc60000000000 */
[----:B------:R-:W-:-:S04]  /*05a0*/  ISETP.GT.U32.AND P0, PT, R9, 0xfd, PT ;  /* 0x000000fd0900780c */ /* 0x000fc80003f04070 */
[----:B------:R-:W-:-:S13]  /*05b0*/  ISETP.GT.U32.OR P0, PT, R8, 0xfd, P0 ;  /* 0x000000fd0800780c */ /* 0x000fda0000704470 */
[----:B------:R-:W-:Y:S01]  /*05c0*/  @!P0 MOV R6, RZ ;  /* 0x000000ff00068202 */ /* 0x000fe20000000f00 */
        /* <DEDUP_REMOVED lines=20> */
[----:B------:R-:W-:Y:S01]  /*0710*/  @P0 IMAD.MOV.U32 R6, RZ, RZ, RZ ;  /* 0x000000ffff060224 */ /* 0x000fe200078e00ff */
[----:B------:R-:W-:Y:S01]  /*0720*/  @!P0 MOV R6, 0xffffffc0 ;  /* 0xffffffc000068802 */ /* 0x000fe20000000f00 */
[----:B------:R-:W-:Y:S01]  /*0730*/  @!P0 FFMA R3, R3, 1.84467440737095516160e+19, RZ ;  /* 0x5f80000003038823 */ /* 0x000fe200000000ff */
[----:B------:R-:W-:-:S03]  /*0740*/  @!P1 FFMA R7, R0, 1.84467440737095516160e+19, RZ ;  /* 0x5f80000000079823 */ /* 0x000fc600000000ff */
[----:B------:R-:W-:-:S07]  /*0750*/  @!P1 VIADD R6, R6, 0x40 ;  /* 0x0000004006069836 */ /* 0x000fce0000000000 */
.L_x_161:
[----:B------:R-:W-:Y:S01]  /*0760*/  LEA R0, R5, 0xc0800000, 0x17 ;  /* 0xc080000005007811 */ /* 0x000fe200078eb8ff */
[----:B------:R-:W-:Y:S01]  /*0770*/  VIADD R4, R4, 0xffffff81 ;  /* 0xffffff8104047836 */ /* 0x000fe20000000000 */
[----:B------:R-:W-:Y:S02]  /*0780*/  BSSY.RECONVERGENT B2, `(.L_x_166) ;  /* 0x0000035000027945 */ /* 0x000fe40003800200 */
[----:B------:R-:W-:Y:S01]  /*0790*/  IADD3 R7, PT, PT, -R0, R7, RZ ;  /* 0x0000000700077210 */ /* 0x000fe20007ffe1ff */
[C---:B------:R-:W-:Y:S01]  /*07a0*/  IMAD R0, R4.reuse, -0x800000, R3 ;  /* 0xff80000004007824 */ /* 0x040fe200078e0203 */
[----:B------:R-:W-:Y:S02]  /*07b0*/  IADD3 R5, PT, PT, R4, 0x7f, -R5 ;  /* 0x0000007f04057810 */ /* 0x000fe40007ffe805 */
[----:B------:R-:W0:Y:S01]  /*07c0*/  MUFU.RCP R8, R7 ;  /* 0x0000000700087308 */ /* 0x000e220000001000 */
[----:B------:R-:W-:Y:S01]  /*07d0*/  FADD.FTZ R9, -R7, -RZ ;  /* 0x800000ff07097221 */ /* 0x000fe20000010100 */
[----:B------:R-:W-:-:S03]  /*07e0*/  IADD3 R5, PT, PT, R5, R6, RZ ;  /* 0x0000000605057210 */ /* 0x000fc60007ffe0ff */
        /* <DEDUP_REMOVED lines=38> */
[----:B------:R-:W-:-:S05]  /*0a50*/  LOP3.LUT R0, R0, R5, RZ, 0xc0, !PT ;  /* 0x0000000500007212 */ /* 0x000fca00078ec0ff */
[----:B------:R-:W-:-:S05]  /*0a60*/  IMAD.IADD R0, R7, 0x1, R0 ;  /* 0x0000000107007824 */ /* 0x000fca00078e0200 */
[----:B------:R-:W-:Y:S01]  /*0a70*/  LOP3.LUT R3, R0, R3, RZ, 0xfc, !PT ;  /* 0x0000000300037212 */ /* 0x000fe200078efcff */
[----:B------:R-:W-:Y:S06]  /*0a80*/  BRA `(.L_x_169) ;  /* 0x0000000000107947 */ /* 0x000fec0003800000 */
.L_x_168:
[----:B------:R-:W-:-:S04]  /*0a90*/  LOP3.LUT R3, R3, 0x80000000, RZ, 0xc0, !PT ;  /* 0x8000000003037812 */ /* 0x000fc800078ec0ff */
[----:B------:R-:W-:Y:S01]  /*0aa0*/  LOP3.LUT R3, R3, 0x7f800000, RZ, 0xfc, !PT ;  /* 0x7f80000003037812 */ /* 0x000fe200078efcff */
[----:B------:R-:W-:Y:S06]  /*0ab0*/  BRA `(.L_x_169) ;  /* 0x0000000000047947 */ /* 0x000fec0003800000 */
.L_x_167:
[----:B------:R-:W-:-:S07]  /*0ac0*/  LEA R3, R5, R3, 0x17 ;  /* 0x0000000305037211 */ /* 0x000fce00078eb8ff */
.L_x_169:
[----:B------:R-:W-:Y:S05]  /*0ad0*/  BSYNC.RECONVERGENT B2 ;  /* 0x0000000000027941 */ /* 0x000fea0003800200 */
.L_x_166:
[----:B------:R-:W-:Y:S05]  /*0ae0*/  BRA `(.L_x_170) ;  /* 0x0000000000207947 */ /* 0x000fea0003800000 */
.L_x_165:
[----:B------:R-:W-:-:S04]  /*0af0*/  LOP3.LUT R3, R7, 0x80000000, R3, 0x48, !PT ;  /* 0x8000000007037812 */ /* 0x000fc800078e4803 */
[----:B------:R-:W-:Y:S01]  /*0b00*/  LOP3.LUT R3, R3, 0x7f800000, RZ, 0xfc, !PT ;  /* 0x7f80000003037812 */ /* 0x000fe200078efcff */
[----:B------:R-:W-:Y:S06]  /*0b10*/  BRA `(.L_x_170) ;  /* 0x0000000000147947 */ /* 0x000fec0003800000 */
.L_x_164:
[----:B------:R-:W-:Y:S01]  /*0b20*/  LOP3.LUT R3, R7, 0x80000000, R3, 0x48, !PT ;  /* 0x8000000007037812 */ /* 0x000fe200078e4803 */
[----:B------:R-:W-:Y:S06]  /*0b30*/  BRA `(.L_x_170) ;  /* 0x00000000000c7947 */ /* 0x000fec0003800000 */
.L_x_163:
[----:B------:R-:W0:Y:S01]  /*0b40*/  MUFU.RSQ R3, -QNAN ;  /* 0xffc0000000037908 */ /* 0x000e220000001400 */
[----:B------:R-:W-:Y:S05]  /*0b50*/  BRA `(.L_x_170) ;  /* 0x0000000000047947 */ /* 0x000fea0003800000 */
.L_x_162:
[----:B------:R-:W-:-:S07]  /*0b60*/  FADD.FTZ R3, R3, R0 ;  /* 0x0000000003037221 */ /* 0x000fce0000010000 */
.L_x_170:
[----:B------:R-:W-:Y:S05]  /*0b70*/  BSYNC.RECONVERGENT B1 ;  /* 0x0000000000017941 */ /* 0x000fea0003800200 */
.L_x_160:
[----:B0-----:R-:W-:Y:S02]  /*0b80*/  IMAD.MOV.U32 R5, RZ, RZ, R3 ;  /* 0x000000ffff057224 */ /* 0x001fe400078e0003 */
[----:B------:R-:W-:-:S04]  /*0b90*/  HFMA2 R3, -RZ, RZ, 0, 0 ;  /* 0x00000000ff037431 */ /* 0x000fc800000001ff */
[----:B------:R-:W-:Y:S05]  /*0ba0*/  RET.REL.NODEC R2 `(_Z22binaryCrossEntropyLossPfS_S_i) ;  /* 0xfffffff402147950 */ /* 0x000fea0003c3ffff */
.L_x_171:
        /* <DEDUP_REMOVED lines=13> */
.L_x_209:


//--------------------- .text._Z25logisticRegressionForwardPfS_ffi --------------------------
	.section	.text._Z25logisticRegressionForwardPfS_ffi,"ax",@progbits
	.align	128
        .global         _Z25logisticRegressionForwardPfS_ffi
        .type           _Z25logisticRegressionForwardPfS_ffi,@function
        .size           _Z25logisticRegressionForwardPfS_ffi,(.L_x_210 - _Z25logisticRegressionForwardPfS_ffi)
        .other          _Z25logisticRegressionForwardPfS_ffi,@"STO_CUDA_ENTRY STV_DEFAULT"
_Z25logisticRegressionForwardPfS_ffi:
.text._Z25logisticRegressionForwardPfS_ffi:
        /* <DEDUP_REMOVED lines=12> */
[----:B-1----:R-:W2:Y:S01]  /*00c0*/  LDG.E R4, desc[UR4][R4.64] ;  /* 0x0000000404047981 */ /* 0x002ea2000c1e1900 */
[----:B------:R-:W-:Y:S01]  /*00d0*/  IMAD.MOV.U32 R9, RZ, RZ, 0x3bbb989d ;  /* 0x3bbb989dff097424 */ /* 0x000fe200078e00ff */
[----:B------:R-:W-:Y:S01]  /*00e0*/  BSSY.RECONVERGENT B0, `(.L_x_172) ;  /* 0x0000016000007945 */ /* 0x000fe20003800200 */
[----:B--2---:R-:W-:Y:S01]  /*00f0*/  FFMA R0, R4, R6, R7 ;  /* 0x0000000604007223 */ /* 0x004fe20000000007 */
[----:B------:R-:W-:-:S03]  /*0100*/  IMAD.MOV.U32 R7, RZ, RZ, 0x437c0000 ;  /* 0x437c0000ff077424 */ /* 0x000fc600078e00ff */
[----:B------:R-:W-:-:S04]  /*0110*/  FFMA.SAT R2, R0, -R9, 0.5 ;  /* 0x3f00000000027423 */ /* 0x000fc80000002809 */
[----:B------:R-:W-:-:S04]  /*0120*/  FFMA.RM R2, R2, R7, 12582913 ;  /* 0x4b40000102027423 */ /* 0x000fc80000004007 */
[C---:B------:R-:W-:Y:S01]  /*0130*/  FADD R7, R2.reuse, -12583039 ;  /* 0xcb40007f02077421 */ /* 0x040fe20000000000 */
[----:B------:R-:W-:-:S03]  /*0140*/  SHF.L.U32 R2, R2, 0x17, RZ ;  /* 0x0000001702027819 */ /* 0x000fc600000006ff */
[----:B------:R-:W-:-:S04]  /*0150*/  FFMA R7, R0, -1.4426950216293334961, -R7 ;  /* 0xbfb8aa3b00077823 */ /* 0x000fc80000000807 */
[----:B------:R-:W-:-:S06]  /*0160*/  FFMA R7, R0, -1.925963033500011079e-08, R7 ;  /* 0xb2a5706000077823 */ /* 0x000fcc0000000007 */
[----:B------:R-:W0:Y:S02]  /*0170*/  MUFU.EX2 R7, R7 ;  /* 0x0000000700077308 */ /* 0x000e240000000800 */
[----:B0-----:R-:W-:-:S04]  /*0180*/  FFMA R0, R2, R7, 1 ;  /* 0x3f80000002007423 */ /* 0x001fc80000000007 */
[----:B------:R-:W-:-:S05]  /*0190*/  VIADD R2, R0, 0x1800000 ;  /* 0x0180000000027836 */ /* 0x000fca0000000000 */
[----:B------:R-:W-:-:S04]  /*01a0*/  LOP3.LUT R2, R2, 0x7f800000, RZ, 0xc0, !PT ;  /* 0x7f80000002027812 */ /* 0x000fc800078ec0ff */
[----:B------:R-:W-:-:S13]  /*01b0*/  ISETP.GT.U32.AND P0, PT, R2, 0x1ffffff, PT ;  /* 0x01ffffff0200780c */ /* 0x000fda0003f04070 */
[----:B------:R-:W-:Y:S05]  /*01c0*/  @P0 BRA `(.L_x_173) ;  /* 0x00000000000c0947 */ /* 0x000fea0003800000 */
[----:B------:R-:W-:-:S07]  /*01d0*/  MOV R4, 0x1f0 ;  /* 0x000001f000047802 */ /* 0x000fce0000000f00 */
[----:B------:R-:W-:Y:S05]  /*01e0*/  CALL.REL.NOINC `($__internal_5_$__cuda_sm20_rcp_rn_f32_slowpath) ;  /* 0x0000000000287944 */ /* 0x000fea0003c00000 */
[----:B------:R-:W-:Y:S05]  /*01f0*/  BRA `(.L_x_174) ;  /* 0x0000000000107947 */ /* 0x000fea0003800000 */
.L_x_173:
[----:B------:R-:W0:Y:S02]  /*0200*/  MUFU.RCP R7, R0 ;  /* 0x0000000000077308 */ /* 0x000e240000001000 */
[----:B0-----:R-:W-:-:S04]  /*0210*/  FFMA R2, R0, R7, -1 ;  /* 0xbf80000000027423 */ /* 0x001fc80000000007 */
[----:B------:R-:W-:-:S04]  /*0220*/  FADD.FTZ R2, -R2, -RZ ;  /* 0x800000ff02027221 */ /* 0x000fc80000010100 */
[----:B------:R-:W-:-:S07]  /*0230*/  FFMA R7, R7, R2, R7 ;  /* 0x0000000207077223 */ /* 0x000fce0000000007 */
.L_x_174:
[----:B------:R-:W-:Y:S05]  /*0240*/  BSYNC.RECONVERGENT B0 ;  /* 0x0000000000007941 */ /* 0x000fea0003800200 */
.L_x_172:
[----:B------:R-:W0:Y:S02]  /*0250*/  LDC.64 R4, c[0x0][0x388] ;  /* 0x0000e200ff047b82 */ /* 0x000e240000000a00 */
[----:B0-----:R-:W-:-:S05]  /*0260*/  IMAD.WIDE R2, R3, 0x4, R4 ;  /* 0x0000000403027825 */ /* 0x001fca00078e0204 */
[----:B------:R-:W-:Y:S01]  /*0270*/  STG.E desc[UR4][R2.64], R7 ;  /* 0x0000000702007986 */ /* 0x000fe2000c101904 */
[----:B------:R-:W-:Y:S05]  /*0280*/  EXIT ;  /* 0x000000000000794d */ /* 0x000fea0003800000 */
        .weak           $__internal_5_$__cuda_sm20_rcp_rn_f32_slowpath
        .type           $__internal_5_$__cuda_sm20_rcp_rn_f32_slowpath,@function
        .size           $__internal_5_$__cuda_sm20_rcp_rn_f32_slowpath,(.L_x_210 - $__internal_5_$__cuda_sm20_rcp_rn_f32_slowpath)
$__internal_5_$__cuda_sm20_rcp_rn_f32_slowpath:
[----:B------:R-:W-:Y:S01]  /*0290*/  SHF.L.U32 R2, R0, 0x1, RZ ;  /* 0x0000000100027819 */ /* 0x000fe200000006ff */
[----:B------:R-:W-:Y:S03]  /*02a0*/  BSSY.RECONVERGENT B1, `(.L_x_175) ;  /* 0x0000030000017945 */ /* 0x000fe60003800200 */
[----:B------:R-:W-:-:S04]  /*02b0*/  SHF.R.U32.HI R2, RZ, 0x18, R2 ;  /* 0x00000018ff027819 */ /* 0x000fc80000011602 */
[----:B------:R-:W-:-:S13]  /*02c0*/  ISETP.NE.U32.AND P0, PT, R2, RZ, PT ;  /* 0x000000ff0200720c */ /* 0x000fda0003f05070 */
[----:B------:R-:W-:Y:S05]  /*02d0*/  @P0 BRA `(.L_x_176) ;  /* 0x0000000000280947 */ /* 0x000fea0003800000 */
[----:B------:R-:W-:-:S05]  /*02e0*/  IMAD.SHL.U32 R2, R0, 0x2, RZ ;  /* 0x0000000200027824 */ /* 0x000fca00078e00ff */
[----:B------:R-:W-:-:S13]  /*02f0*/  ISETP.NE.AND P0, PT, R2, RZ, PT ;  /* 0x000000ff0200720c */ /* 0x000fda0003f05270 */
[----:B------:R-:W-:Y:S01]  /*0300*/  @P0 FFMA R6, R0, 1.84467440737095516160e+19, RZ ;  /* 0x5f80000000060823 */ /* 0x000fe200000000ff */
[----:B------:R-:W-:Y:S08]  /*0310*/  @!P0 MUFU.RCP R5, R0 ;  /* 0x0000000000058308 */ /* 0x000ff00000001000 */
[----:B------:R-:W0:Y:S02]  /*0320*/  @P0 MUFU.RCP R7, R6 ;  /* 0x0000000600070308 */ /* 0x000e240000001000 */
[----:B0-----:R-:W-:-:S04]  /*0330*/  @P0 FFMA R2, R6, R7, -1 ;  /* 0xbf80000006020423 */ /* 0x001fc80000000007 */
[----:B------:R-:W-:-:S04]  /*0340*/  @P0 FADD.FTZ R2, -R2, -RZ ;  /* 0x800000ff02020221 */ /* 0x000fc80000010100 */
[----:B------:R-:W-:-:S04]  /*0350*/  @P0 FFMA R2, R7, R2, R7 ;  /* 0x0000000207020223 */ /* 0x000fc80000000007 */
[----:B------:R-:W-:Y:S01]  /*0360*/  @P0 FFMA R5, R2, 1.84467440737095516160e+19, RZ ;  /* 0x5f80000002050823 */ /* 0x000fe200000000ff */
[----:B------:R-:W-:Y:S06]  /*0370*/  BRA `(.L_x_177) ;  /* 0x0000000000887947 */ /* 0x000fec0003800000 */
.L_x_176:
[----:B------:R-:W-:-:S04]  /*0380*/  IADD3 R5, PT, PT, R2, -0xfd, RZ ;  /* 0xffffff0302057810 */ /* 0x000fc80007ffe0ff */
[----:B------:R-:W-:-:S13]  /*0390*/  ISETP.GT.U32.AND P0, PT, R5, 0x1, PT ;  /* 0x000000010500780c */ /* 0x000fda0003f04070 */
[----:B------:R-:W-:Y:S05]  /*03a0*/  @P0 BRA `(.L_x_178) ;  /* 0x0000000000780947 */ /* 0x000fea0003800000 */
[----:B------:R-:W-:Y:S01]  /*03b0*/  LOP3.LUT R6, R0, 0x7fffff, RZ, 0xc0, !PT ;  /* 0x007fffff00067812 */ /* 0x000fe200078ec0ff */
[----:B------:R-:W-:-:S03]  /*03c0*/  IMAD.MOV.U32 R10, RZ, RZ, 0x3 ;  /* 0x00000003ff0a7424 */ /* 0x000fc600078e00ff */
[----:B------:R-:W-:Y:S02]  /*03d0*/  LOP3.LUT R6, R6, 0x3f800000, RZ, 0xfc, !PT ;  /* 0x3f80000006067812 */ /* 0x000fe400078efcff */
[----:B------:R-:W-:Y:S02]  /*03e0*/  SHF.L.U32 R11, R10, R5, RZ ;  /* 0x000000050a0b7219 */ /* 0x000fe400000006ff */
[----:B------:R-:W0:Y:S02]  /*03f0*/  MUFU.RCP R7, R6 ;  /* 0x0000000600077308 */ /* 0x000e240000001000 */
[----:B0-----:R-:W-:-:S04]  /*0400*/  FFMA R8, R6, R7, -1 ;  /* 0xbf80000006087423 */ /* 0x001fc80000000007 */
[----:B------:R-:W-:-:S04]  /*0410*/  FADD.FTZ R8, -R8, -RZ ;  /* 0x800000ff08087221 */ /* 0x000fc80000010100 */
[CCC-:B------:R-:W-:Y:S01]  /*0420*/  FFMA.RM R9, R7.reuse, R8.reuse, R7.reuse ;  /* 0x0000000807097223 */ /* 0x1c0fe20000004007 */
[----:B------:R-:W-:-:S04]  /*0430*/  FFMA.RP R8, R7, R8, R7 ;  /* 0x0000000807087223 */ /* 0x000fc80000008007 */
[C---:B------:R-:W-:Y:S02]  /*0440*/  LOP3.LUT R7, R9.reuse, 0x7fffff, RZ, 0xc0, !PT ;  /* 0x007fffff09077812 */ /* 0x040fe400078ec0ff */
[----:B------:R-:W-:Y:S02]  /*0450*/  FSETP.NEU.FTZ.AND P0, PT, R9, R8, PT ;  /* 0x000000080900720b */ /* 0x000fe40003f1d000 */
[----:B------:R-:W-:Y:S02]  /*0460*/  LOP3.LUT R8, R7, 0x800000, RZ, 0xfc, !PT ;  /* 0x0080000007087812 */ /* 0x000fe400078efcff */
[----:B------:R-:W-:Y:S02]  /*0470*/  SEL R7, RZ, 0xffffffff, !P0 ;  /* 0xffffffffff077807 */ /* 0x000fe40004000000 */
[----:B------:R-:W-:Y:S02]  /*0480*/  LOP3.LUT R6, R11, R8, RZ, 0xc0, !PT ;  /* 0x000000080b067212 */ /* 0x000fe400078ec0ff */
[----:B------:R-:W-:-:S02]  /*0490*/  IADD3 R7, PT, PT, -R7, RZ, RZ ;  /* 0x000000ff07077210 */ /* 0x000fc40007ffe1ff */
[-C--:B------:R-:W-:Y:S02]  /*04a0*/  SHF.R.U32.HI R6, RZ, R5.reuse, R6 ;  /* 0x00000005ff067219 */ /* 0x080fe40000011606 */
[----:B------:R-:W-:Y:S02]  /*04b0*/  LOP3.LUT P1, RZ, R7, R5, R8, 0xf8, !PT ;  /* 0x0000000507ff7212 */ /* 0x000fe4000782f808 */
[C---:B------:R-:W-:Y:S02]  /*04c0*/  LOP3.LUT P0, RZ, R6.reuse, 0x1, RZ, 0xc0, !PT ;  /* 0x0000000106ff7812 */ /* 0x040fe4000780c0ff */
[----:B------:R-:W-:-:S04]  /*04d0*/  LOP3.LUT P2, RZ, R6, 0x2, RZ, 0xc0, !PT ;  /* 0x0000000206ff7812 */ /* 0x000fc8000784c0ff */
[----:B------:R-:W-:Y:S02]  /*04e0*/  PLOP3.LUT P0, PT, P0, P1, P2, 0xe0, 0x0 ;  /* 0x000000000000781c */ /* 0x000fe40000703c20 */
[----:B------:R-:W-:Y:S02]  /*04f0*/  LOP3.LUT P1, RZ, R0, 0x7fffff, RZ, 0xc0, !PT ;  /* 0x007fffff00ff7812 */ /* 0x000fe4000782c0ff */
[----:B------:R-:W-:-:S05]  /*0500*/  SEL R5, RZ, 0x1, !P0 ;  /* 0x00000001ff057807 */ /* 0x000fca0004000000 */
[----:B------:R-:W-:-:S05]  /*0510*/  IMAD.MOV R5, RZ, RZ, -R5 ;  /* 0x000000ffff057224 */ /* 0x000fca00078e0a05 */
[----:B------:R-:W-:Y:S02]  /*0520*/  ISETP.GE.AND P0, PT, R5, RZ, PT ;  /* 0x000000ff0500720c */ /* 0x000fe40003f06270 */
[----:B------:R-:W-:-:S04]  /*0530*/  IADD3 R5, PT, PT, R2, -0xfc, RZ ;  /* 0xffffff0402057810 */ /* 0x000fc80007ffe0ff */
[----:B------:R-:W-:-:S07]  /*0540*/  SHF.R.U32.HI R5, RZ, R5, R8 ;  /* 0x00000005ff057219 */ /* 0x000fce0000011608 */
[----:B------:R-:W-:-:S05]  /*0550*/  @!P0 VIADD R5, R5, 0x1 ;  /* 0x0000000105058836 */ /* 0x000fca0000000000 */
[----:B------:R-:W-:-:S04]  /*0560*/  @!P1 SHF.L.U32 R5, R5, 0x1, RZ ;  /* 0x0000000105059819 */ /* 0x000fc800000006ff */
[----:B------:R-:W-:Y:S01]  /*0570*/  LOP3.LUT R5, R5, 0x80000000, R0, 0xf8, !PT ;  /* 0x8000000005057812 */ /* 0x000fe200078ef800 */
[----:B------:R-:W-:Y:S06]  /*0580*/  BRA `(.L_x_177) ;  /* 0x0000000000047947 */ /* 0x000fec0003800000 */
.L_x_178:
[----:B------:R0:W1:Y:S02]  /*0590*/  MUFU.RCP R5, R0 ;  /* 0x0000000000057308 */ /* 0x0000640000001000 */
.L_x_177:
[----:B------:R-:W-:Y:S05]  /*05a0*/  BSYNC.RECONVERGENT B1 ;  /* 0x0000000000017941 */ /* 0x000fea0003800200 */
.L_x_175:
[----:B-1----:R-:W-:Y:S02]  /*05b0*/  IMAD.MOV.U32 R7, RZ, RZ, R5 ;  /* 0x000000ffff077224 */ /* 0x002fe400078e0005 */
[----:B------:R-:W-:-:S04]  /*05c0*/  HFMA2 R5, -RZ, RZ, 0, 0 ;  /* 0x00000000ff057431 */ /* 0x000fc800000001ff */
[----:B0-----:R-:W-:Y:S05]  /*05d0*/  RET.REL.NODEC R4 `(_Z25logisticRegressionForwardPfS_ffi) ;  /* 0xfffffff804887950 */ /* 0x001fea0003c3ffff */
.L_x_179:
        /* <DEDUP_REMOVED lines=10> */
.L_x_210:


//--------------------- .text._Z14computeMSELossPfS_S_i --------------------------
	.section	.text._Z14computeMSELossPfS_S_i,"ax",@progbits
	.align	128
        .global         _Z14computeMSELossPfS_S_i
        .type           _Z14computeMSELossPfS_S_i,@function
        .size           _Z14computeMSELossPfS_S_i,(.L_x_211 - _Z14computeMSELossPfS_S_i)
        .other          _Z14computeMSELossPfS_S_i,@"STO_CUDA_ENTRY STV_DEFAULT"
_Z14computeMSELossPfS_S_i:
.text._Z14computeMSELossPfS_S_i:
        /* <DEDUP_REMOVED lines=12> */
[----:B-1----:R0:W3:Y:S01]  /*00c0*/  LDG.E R2, desc[UR4][R2.64] ;  /* 0x0000000402027981 */ /* 0x0020e2000c1e1900 */
[----:B--2---:R-:W-:-:S06]  /*00d0*/  IMAD.WIDE R4, R7, 0x4, R4 ;  /* 0x0000000407047825 */ /* 0x004fcc00078e0204 */
[----:B------:R-:W3:Y:S01]  /*00e0*/  LDG.E R5, desc[UR4][R4.64] ;  /* 0x0000000404057981 */ /* 0x000ee2000c1e1900 */
[----:B0-----:R-:W-:-:S04]  /*00f0*/  I2FP.F32.S32 R3, UR6 ;  /* 0x0000000600037c45 */ /* 0x001fc80008201400 */
[----:B------:R-:W0:Y:S01]  /*0100*/  MUFU.RCP R6, R3 ;  /* 0x0000000300067308 */ /* 0x000e220000001000 */
[----:B------:R-:W-:Y:S01]  /*0110*/  BSSY.RECONVERGENT B0, `(.L_x_180) ;  /* 0x000000c000007945 */ /* 0x000fe20003800200 */
[----:B0-----:R-:W-:-:S04]  /*0120*/  FFMA R7, -R3, R6, 1 ;  /* 0x3f80000003077423 */ /* 0x001fc80000000106 */
[----:B------:R-:W-:Y:S01]  /*0130*/  FFMA R7, R6, R7, R6 ;  /* 0x0000000706077223 */ /* 0x000fe20000000006 */
[----:B---3--:R-:W-:-:S04]  /*0140*/  FADD R0, R2, -R5 ;  /* 0x8000000502007221 */ /* 0x008fc80000000000 */
[----:B------:R-:W-:-:S04]  /*0150*/  FMUL R0, R0, R0 ;  /* 0x0000000000007220 */ /* 0x000fc80000400000 */
[----:B------:R-:W0:Y:S01]  /*0160*/  FCHK P0, R0, R3 ;  /* 0x0000000300007302 */ /* 0x000e220000000000 */
[----:B------:R-:W-:-:S04]  /*0170*/  FFMA R6, R0, R7, RZ ;  /* 0x0000000700067223 */ /* 0x000fc800000000ff */
[----:B------:R-:W-:-:S04]  /*0180*/  FFMA R8, -R3, R6, R0 ;  /* 0x0000000603087223 */ /* 0x000fc80000000100 */
[----:B------:R-:W-:Y:S01]  /*0190*/  FFMA R7, R7, R8, R6 ;  /* 0x0000000807077223 */ /* 0x000fe20000000006 */
[----:B0-----:R-:W-:Y:S06]  /*01a0*/  @!P0 BRA `(.L_x_181) ;  /* 0x0000000000088947 */ /* 0x001fec0003800000 */
[----:B------:R-:W-:-:S07]  /*01b0*/  MOV R2, 0x1d0 ;  /* 0x000001d000027802 */ /* 0x000fce0000000f00 */
[----:B------:R-:W-:Y:S05]  /*01c0*/  CALL.REL.NOINC `($__internal_6_$__cuda_sm3x_div_rn_noftz_f32_slowpath) ;  /* 0x0000000000107944 */ /* 0x000fea0003c00000 */
.L_x_181:
[----:B------:R-:W-:Y:S05]  /*01d0*/  BSYNC.RECONVERGENT B0 ;  /* 0x0000000000007941 */ /* 0x000fea0003800200 */
.L_x_180:
[----:B------:R-:W0:Y:S02]  /*01e0*/  LDC.64 R2, c[0x0][0x390] ;  /* 0x0000e400ff027b82 */ /* 0x000e240000000a00 */
[----:B0-----:R-:W-:Y:S01]  /*01f0*/  REDG.E.ADD.F32.FTZ.RN.STRONG.GPU desc[UR4][R2.64], R7 ;  /* 0x00000007020079a6 */ /* 0x001fe2000c12f304 */
[----:B------:R-:W-:Y:S05]  /*0200*/  EXIT ;  /* 0x000000000000794d */ /* 0x000fea0003800000 */
        .weak           $__internal_6_$__cuda_sm3x_div_rn_noftz_f32_slowpath
        .type           $__internal_6_$__cuda_sm3x_div_rn_noftz_f32_slowpath,@function
        .size           $__internal_6_$__cuda_sm3x_div_rn_noftz_f32_slowpath,(.L_x_211 - $__internal_6_$__cuda_sm3x_div_rn_noftz_f32_slowpath)
$__internal_6_$__cuda_sm3x_div_rn_noftz_f32_slowpath:
[--C-:B------:R-:W-:Y:S01]  /*0210*/  SHF.R.U32.HI R5, RZ, 0x17, R3.reuse ;  /* 0x00000017ff057819 */ /* 0x100fe20000011603 */
[----:B------:R-:W-:Y:S01]  /*0220*/  BSSY.RECONVERGENT B1, `(.L_x_182) ;  /* 0x0000064000017945 */ /* 0x000fe20003800200 */
[--C-:B------:R-:W-:Y:S01]  /*0230*/  SHF.R.U32.HI R4, RZ, 0x17, R0.reuse ;  /* 0x00000017ff047819 */ /* 0x100fe20000011600 */
[----:B------:R-:W-:Y:S01]  /*0240*/  IMAD.MOV.U32 R6, RZ, RZ, R0 ;  /* 0x000000ffff067224 */ /* 0x000fe200078e0000 */
[----:B------:R-:W-:Y:S01]  /*0250*/  LOP3.LUT R5, R5, 0xff, RZ, 0xc0, !PT ;  /* 0x000000ff05057812 */ /* 0x000fe200078ec0ff */
[----:B------:R-:W-:Y:S01]  /*0260*/  IMAD.MOV.U32 R7, RZ, RZ, R3 ;  /* 0x000000ffff077224 */ /* 0x000fe200078e0003 */
[----:B------:R-:W-:-:S03]  /*0270*/  LOP3.LUT R4, R4, 0xff, RZ, 0xc0, !PT ;  /* 0x000000ff04047812 */ /* 0x000fc600078ec0ff */
        /* <DEDUP_REMOVED lines=29> */
.L_x_183:
[----:B------:R-:W-:Y:S01]  /*0450*/  LEA R0, R5, 0xc0800000, 0x17 ;  /* 0xc080000005007811 */ /* 0x000fe200078eb8ff */
[----:B------:R-:W-:Y:S01]  /*0460*/  VIADD R4, R4, 0xffffff81 ;  /* 0xffffff8104047836 */ /* 0x000fe20000000000 */
[----:B------:R-:W-:Y:S03]  /*0470*/  BSSY.RECONVERGENT B2, `(.L_x_188) ;  /* 0x0000035000027945 */ /* 0x000fe60003800200 */
[----:B------:R-:W-:Y:S01]  /*0480*/  IMAD.IADD R7, R7, 0x1, -R0 ;  /* 0x0000000107077824 */ /* 0x000fe200078e0a00 */
[C---:B------:R-:W-:Y:S01]  /*0490*/  IADD3 R5, PT, PT, R4.reuse, 0x7f, -R5 ;  /* 0x0000007f04057810 */ /* 0x040fe20007ffe805 */
[----:B------:R-:W-:Y:S02]  /*04a0*/  IMAD R0, R4, -0x800000, R6 ;  /* 0xff80000004007824 */ /* 0x000fe400078e0206 */
[----:B------:R-:W0:Y:S01]  /*04b0*/  MUFU.RCP R3, R7 ;  /* 0x0000000700037308 */ /* 0x000e220000001000 */
[----:B------:R-:W-:Y:S01]  /*04c0*/  FADD.FTZ R9, -R7, -RZ ;  /* 0x800000ff07097221 */ /* 0x000fe20000010100 */
[----:B------:R-:W-:-:S03]  /*04d0*/  IMAD.IADD R5, R5, 0x1, R8 ;  /* 0x0000000105057824 */ /* 0x000fc600078e0208 */
        /* <DEDUP_REMOVED lines=26> */
[----:B------:R-:W-:Y:S01]  /*0680*/  IMAD.MOV R6, RZ, RZ, -R8 ;  /* 0x000000ffff067224 */ /* 0x000fe200078e0a08 */
[----:B------:R-:W-:Y:S02]  /*0690*/  ISETP.NE.AND P1, PT, R8, RZ, PT ;  /* 0x000000ff0800720c */ /* 0x000fe40003f25270 */
        /* <DEDUP_REMOVED lines=14> */
.L_x_190:
[----:B------:R-:W-:-:S04]  /*0780*/  LOP3.LUT R3, R3, 0x80000000, RZ, 0xc0, !PT ;  /* 0x8000000003037812 */ /* 0x000fc800078ec0ff */
[----:B------:R-:W-:Y:S01]  /*0790*/  LOP3.LUT R3, R3, 0x7f800000, RZ, 0xfc, !PT ;  /* 0x7f80000003037812 */ /* 0x000fe200078efcff */
[----:B------:R-:W-:Y:S06]  /*07a0*/  BRA `(.L_x_191) ;  /* 0x0000000000047947 */ /* 0x000fec0003800000 */
.L_x_189:
[----:B------:R-:W-:-:S07]  /*07b0*/  IMAD R3, R5, 0x800000, R3 ;  /* 0x0080000005037824 */ /* 0x000fce00078e0203 */
.L_x_191:
[----:B------:R-:W-:Y:S05]  /*07c0*/  BSYNC.RECONVERGENT B2 ;  /* 0x0000000000027941 */ /* 0x000fea0003800200 */
.L_x_188:
[----:B------:R-:W-:Y:S05]  /*07d0*/  BRA `(.L_x_192) ;  /* 0x0000000000207947 */ /* 0x000fea0003800000 */
.L_x_187:
[----:B------:R-:W-:-:S04]  /*07e0*/  LOP3.LUT R3, R7, 0x80000000, R6, 0x48, !PT ;  /* 0x8000000007037812 */ /* 0x000fc800078e4806 */
[----:B------:R-:W-:Y:S01]  /*07f0*/  LOP3.LUT R3, R3, 0x7f800000, RZ, 0xfc, !PT ;  /* 0x7f80000003037812 */ /* 0x000fe200078efcff */
[----:B------:R-:W-:Y:S06]  /*0800*/  BRA `(.L_x_192) ;  /* 0x0000000000147947 */ /* 0x000fec0003800000 */
.L_x_186:
[----:B------:R-:W-:Y:S01]  /*0810*/  LOP3.LUT R3, R7, 0x80000000, R6, 0x48, !PT ;  /* 0x8000000007037812 */ /* 0x000fe200078e4806 */
[----:B------:R-:W-:Y:S06]  /*0820*/  BRA `(.L_x_192) ;  /* 0x00000000000c7947 */ /* 0x000fec0003800000 */
.L_x_185:
[----:B------:R-:W0:Y:S01]  /*0830*/  MUFU.RSQ R3, -QNAN ;  /* 0xffc0000000037908 */ /* 0x000e220000001400 */
[----:B------:R-:W-:Y:S05]  /*0840*/  BRA `(.L_x_192) ;  /* 0x0000000000047947 */ /* 0x000fea0003800000 */
.L_x_184:
[----:B------:R-:W-:-:S07]  /*0850*/  FADD.FTZ R3, R0, R3 ;  /* 0x0000000300037221 */ /* 0x000fce0000010000 */
.L_x_192:
[----:B------:R-:W-:Y:S05]  /*0860*/  BSYNC.RECONVERGENT B1 ;  /* 0x0000000000017941 */ /* 0x000fea0003800200 */
.L_x_182:
[----:B0-----:R-:W-:Y:S02]  /*0870*/  IMAD.MOV.U32 R7, RZ, RZ, R3 ;  /* 0x000000ffff077224 */ /* 0x001fe400078e0003 */
[----:B------:R-:W-:-:S04]  /*0880*/  IMAD.MOV.U32 R3, RZ, RZ, 0x0 ;  /* 0x00000000ff037424 */ /* 0x000fc800078e00ff */
[----:B------:R-:W-:Y:S05]  /*0890*/  RET.REL.NODEC R2 `(_Z14computeMSELossPfS_S_i) ;  /* 0xfffffff402d87950 */ /* 0x000fea0003c3ffff */
.L_x_193:
        /* <DEDUP_REMOVED lines=14> */
.L_x_211:


//--------------------- .text._Z25linearRegressionGradientsPfS_S_S_S_i --------------------------
	.section	.text._Z25linearRegressionGradientsPfS_S_S_S_i,"ax",@progbits
	.align	128
        .global         _Z25linearRegressionGradientsPfS_S_S_S_i
        .type           _Z25linearRegressionGradientsPfS_S_S_S_i,@function
        .size           _Z25linearRegressionGradientsPfS_S_S_S_i,(.L_x_212 - _Z25linearRegressionGradientsPfS_S_S_S_i)
        .other          _Z25linearRegressionGradientsPfS_S_S_S_i,@"STO_CUDA_ENTRY STV_DEFAULT"
_Z25linearRegressionGradientsPfS_S_S_S_i:
.text._Z25linearRegressionGradientsPfS_S_S_S_i:
        /* <DEDUP_REMOVED lines=14> */
[----:B------:R-:W3:Y:S01]  /*00e0*/  LDG.E R3, desc[UR6][R4.64] ;  /* 0x0000000604037981 */ /* 0x000ee2000c1e1900 */
[----:B------:R-:W-:-:S04]  /*00f0*/  I2FP.F32.S32 R8, UR5 ;  /* 0x0000000500087c45 */ /* 0x000fc80008201400 */
[----:B------:R-:W0:Y:S01]  /*0100*/  MUFU.RCP R9, R8 ;  /* 0x0000000800097308 */ /* 0x000e220000001000 */
[----:B------:R-:W-:Y:S02]  /*0110*/  UMOV UR4, 0x40000000 ;  /* 0x4000000000047882 */ /* 0x000fe40000000000 */
[----:B------:R-:W-:-:S05]  /*0120*/  IMAD.U32 R11, RZ, RZ, UR4 ;  /* 0x00000004ff0b7e24 */ /* 0x000fca000f8e00ff */
[----:B------:R-:W1:Y:S01]  /*0130*/  FCHK P0, R11, R8 ;  /* 0x000000080b007302 */ /* 0x000e620000000000 */
[----:B0-----:R-:W-:-:S04]  /*0140*/  FFMA R0, -R8, R9, 1 ;  /* 0x3f80000008007423 */ /* 0x001fc80000000109 */
[----:B------:R-:W-:-:S04]  /*0150*/  FFMA R0, R9, R0, R9 ;  /* 0x0000000009007223 */ /* 0x000fc80000000009 */
[----:B------:R-:W-:-:S04]  /*0160*/  FFMA R9, R0, 2, RZ ;  /* 0x4000000000097823 */ /* 0x000fc800000000ff */
[----:B------:R-:W-:-:S04]  /*0170*/  FFMA R10, -R8, R9, 2 ;  /* 0x40000000080a7423 */ /* 0x000fc80000000109 */
[----:B------:R-:W-:Y:S01]  /*0180*/  FFMA R0, R0, R10, R9 ;  /* 0x0000000a00007223 */ /* 0x000fe20000000009 */
[----:B---3--:R-:W-:Y:S01]  /*0190*/  FADD R3, R3, -R6 ;  /* 0x8000000603037221 */ /* 0x008fe20000000000 */
[----:B-1----:R-:W-:Y:S06]  /*01a0*/  @!P0 BRA `(.L_x_194) ;  /* 0x00000000000c8947 */ /* 0x002fec0003800000 */
[----:B------:R-:W-:-:S07]  /*01b0*/  MOV R4, 0x1d0 ;  /* 0x000001d000047802 */ /* 0x000fce0000000f00 */
[----:B------:R-:W-:Y:S05]  /*01c0*/  CALL.REL.NOINC `($__internal_7_$__cuda_sm3x_div_rn_noftz_f32_slowpath) ;  /* 0x00000000002c7944 */ /* 0x000fea0003c00000 */
[----:B------:R-:W-:-:S07]  /*01d0*/  IMAD.MOV.U32 R0, RZ, RZ, R8 ;  /* 0x000000ffff007224 */ /* 0x000fce00078e0008 */
.L_x_194:
[----:B------:R-:W0:Y:S02]  /*01e0*/  LDC.64 R4, c[0x0][0x380] ;  /* 0x0000e000ff047b82 */ /* 0x000e240000000a00 */
[----:B0-----:R-:W-:-:S06]  /*01f0*/  IMAD.WIDE R4, R2, 0x4, R4 ;  /* 0x0000000402047825 */ /* 0x001fcc00078e0204 */
[----:B------:R-:W2:Y:S01]  /*0200*/  LDG.E R4, desc[UR6][R4.64] ;  /* 0x0000000604047981 */ /* 0x000ea2000c1e1900 */
[----:B------:R-:W0:Y:S01]  /*0210*/  LDC.64 R6, c[0x0][0x398] ;  /* 0x0000e600ff067b82 */ /* 0x000e220000000a00 */
[----:B------:R-:W-:-:S07]  /*0220*/  FMUL R3, R3, R0 ;  /* 0x0000000003037220 */ /* 0x000fce0000400000 */
[----:B------:R-:W1:Y:S01]  /*0230*/  LDC.64 R8, c[0x0][0x3a0] ;  /* 0x0000e800ff087b82 */ /* 0x000e620000000a00 */
[----:B--2---:R-:W-:-:S05]  /*0240*/  FMUL R11, R3, R4 ;  /* 0x00000004030b7220 */ /* 0x004fca0000400000 */
[----:B0-----:R-:W-:Y:S04]  /*0250*/  REDG.E.ADD.F32.FTZ.RN.STRONG.GPU desc[UR6][R6.64], R11 ;  /* 0x0000000b060079a6 */ /* 0x001fe8000c12f306 */
[----:B-1----:R-:W-:Y:S01]  /*0260*/  REDG.E.ADD.F32.FTZ.RN.STRONG.GPU desc[UR6][R8.64], R3 ;  /* 0x00000003080079a6 */ /* 0x002fe2000c12f306 */
[----:B------:R-:W-:Y:S05]  /*0270*/  EXIT ;  /* 0x000000000000794d */ /* 0x000fea0003800000 */
        .weak           $__internal_7_$__cuda_sm3x_div_rn_noftz_f32_slowpath
        .type           $__internal_7_$__cuda_sm3x_div_rn_noftz_f32_slowpath,@function
        .size           $__internal_7_$__cuda_sm3x_div_rn_noftz_f32_slowpath,(.L_x_212 - $__internal_7_$__cuda_sm3x_div_rn_noftz_f32_slowpath)
$__internal_7_$__cuda_sm3x_div_rn_noftz_f32_slowpath:
[----:B------:R-:W-:-:S04]  /*0280*/  SHF.R.U32.HI R0, RZ, 0x17, R8 ;  /* 0x00000017ff007819 */ /* 0x000fc80000011608 */
[----:B------:R-:W-:-:S05]  /*0290*/  LOP3.LUT R5, R0, 0xff, RZ, 0xc0, !PT ;  /* 0x000000ff00057812 */ /* 0x000fca00078ec0ff */
[----:B------:R-:W-:-:S05]  /*02a0*/  VIADD R7, R5, 0xffffffff ;  /* 0xffffffff05077836 */ /* 0x000fca0000000000 */
[----:B------:R-:W-:-:S13]  /*02b0*/  ISETP.GT.U32.AND P0, PT, R7, 0xfd, PT ;  /* 0x000000fd0700780c */ /* 0x000fda0003f04070 */
[----:B------:R-:W-:Y:S01]  /*02c0*/  @!P0 IMAD.MOV.U32 R6, RZ, RZ, RZ ;  /* 0x000000ffff068224 */ /* 0x000fe200078e00ff */
[----:B------:R-:W-:Y:S06]  /*02d0*/  @!P0 BRA `(.L_x_195) ;  /* 0x0000000000408947 */ /* 0x000fec0003800000 */
[----:B------:R-:W-:Y:S01]  /*02e0*/  FSETP.GTU.FTZ.AND P0, PT, |R8|, +INF , PT ;  /* 0x7f8000000800780b */ /* 0x000fe20003f1c200 */
[----:B------:R-:W-:-:S12]  /*02f0*/  IMAD.MOV.U32 R0, RZ, RZ, R8 ;  /* 0x000000ffff007224 */ /* 0x000fd800078e0008 */
[----:B------:R-:W-:Y:S05]  /*0300*/  @P0 BRA `(.L_x_196) ;  /* 0x0000000400280947 */ /* 0x000fea0003800000 */
[----:B------:R-:W-:-:S05]  /*0310*/  IMAD.MOV.U32 R6, RZ, RZ, 0x40000000 ;  /* 0x40000000ff067424 */ /* 0x000fca00078e00ff */
[----:B------:R-:W-:-:S13]  /*0320*/  LOP3.LUT P0, RZ, R8, 0x7fffffff, R6, 0xc8, !PT ;  /* 0x7fffffff08ff7812 */ /* 0x000fda000780c806 */
[----:B------:R-:W-:Y:S05]  /*0330*/  @!P0 BRA `(.L_x_197) ;  /* 0x0000000400148947 */ /* 0x000fea0003800000 */
[----:B------:R-:W-:Y:S02]  /*0340*/  FSETP.NEU.FTZ.AND P0, PT, |R0|, +INF , PT ;  /* 0x7f8000000000780b */ /* 0x000fe40003f1d200 */
[----:B------:R-:W-:-:S04]  /*0350*/  LOP3.LUT P1, RZ, R6, 0x7fffffff, RZ, 0xc0, !PT ;  /* 0x7fffffff06ff7812 */ /* 0x000fc8000782c0ff */
[----:B------:R-:W-:-:S13]  /*0360*/  PLOP3.LUT P0, PT, P0, P1, PT, 0x2f, 0xf2 ;  /* 0x0000000000f2781c */ /* 0x000fda0000702577 */
[----:B------:R-:W-:Y:S05]  /*0370*/  @P0 BRA `(.L_x_198) ;  /* 0x0000000000fc0947 */ /* 0x000fea0003800000 */
[----:B------:R-:W-:-:S13]  /*0380*/  LOP3.LUT P0, RZ, R8, 0x7fffffff, RZ, 0xc0, !PT ;  /* 0x7fffffff08ff7812 */ /* 0x000fda000780c0ff */
[----:B------:R-:W-:Y:S05]  /*0390*/  @!P0 BRA `(.L_x_199) ;  /* 0x0000000000e88947 */ /* 0x000fea0003800000 */
[----:B------:R-:W-:Y:S01]  /*03a0*/  ISETP.GE.AND P0, PT, R7, RZ, PT ;  /* 0x000000ff0700720c */ /* 0x000fe20003f06270 */
[----:B------:R-:W-:-:S12]  /*03b0*/  IMAD.MOV.U32 R6, RZ, RZ, RZ ;  /* 0x000000ffff067224 */ /* 0x000fd800078e00ff */
[----:B------:R-:W-:Y:S01]  /*03c0*/  @!P0 FFMA R8, R0, 1.84467440737095516160e+19, RZ ;  /* 0x5f80000000088823 */ /* 0x000fe200000000ff */
[----:B------:R-:W-:-:S07]  /*03d0*/  @!P0 VIADD R6, R6, 0x40 ;  /* 0x0000004006068836 */ /* 0x000fce0000000000 */
.L_x_195:
[----:B------:R-:W-:Y:S01]  /*03e0*/  LEA R7, R5, 0xc0800000, 0x17 ;  /* 0xc080000005077811 */ /* 0x000fe200078eb8ff */
[----:B------:R-:W-:Y:S01]  /*03f0*/  UMOV UR4, 0x40000000 ;  /* 0x4000000000047882 */ /* 0x000fe20000000000 */
[----:B------:R-:W-:Y:S01]  /*0400*/  IADD3 R5, PT, PT, R6, 0x80, -R5 ;  /* 0x0000008006057810 */ /* 0x000fe20007ffe805 */
[----:B------:R-:W-:Y:S02]  /*0410*/  UIADD3 UR4, UPT, UPT, UR4, -0x800000, URZ ;  /* 0xff80000004047890 */ /* 0x000fe4000fffe0ff */
[----:B------:R-:W-:-:S04]  /*0420*/  IMAD.IADD R7, R8, 0x1, -R7 ;  /* 0x0000000108077824 */ /* 0x000fc800078e0a07 */
[----:B------:R-:W0:Y:S01]  /*0430*/  MUFU.RCP R0, R7 ;  /* 0x0000000700007308 */ /* 0x000e220000001000 */
[----:B------:R-:W-:-:S04]  /*0440*/  FADD.FTZ R9, -R7, -RZ ;  /* 0x800000ff07097221 */ /* 0x000fc80000010100 */
[----:B0-----:R-:W-:-:S04]  /*0450*/  FFMA R11, R0, R9, 1 ;  /* 0x3f800000000b7423 */ /* 0x001fc80000000009 */
[----:B------:R-:W-:-:S04]  /*0460*/  FFMA R0, R0, R11, R0 ;  /* 0x0000000b00007223 */ /* 0x000fc80000000000 */
[----:B------:R-:W-:-:S04]  /*0470*/  FFMA R8, R0, UR4, RZ ;  /* 0x0000000400087c23 */ /* 0x000fc800080000ff */
[----:B------:R-:W-:-:S04]  /*0480*/  FFMA R11, R9, R8, UR4 ;  /* 0x00000004090b7e23 */ /* 0x000fc80008000008 */
[----:B------:R-:W-:-:S04]  /*0490*/  FFMA R11, R0, R11, R8 ;  /* 0x0000000b000b7223 */ /* 0x000fc80000000008 */
[----:B------:R-:W-:-:S04]  /*04a0*/  FFMA R10, R9, R11, UR4 ;  /* 0x00000004090a7e23 */ /* 0x000fc8000800000b */
        /* <DEDUP_REMOVED lines=14> */
[CC--:B------:R-:W-:Y:S01]  /*0590*/  FFMA.RZ R5, R0.reuse, R10.reuse, R11 ;  /* 0x0000000a00057223 */ /* 0x0c0fe2000000c00b */
[C---:B------:R-:W-:Y:S01]  /*05a0*/  VIADD R7, R9.reuse, 0x20 ;  /* 0x0000002009077836 */ /* 0x040fe20000000000 */
[C---:B------:R-:W-:Y:S02]  /*05b0*/  ISETP.NE.AND P2, PT, R9.reuse, RZ, PT ;  /* 0x000000ff0900720c */ /* 0x040fe40003f45270 */
[----:B------:R-:W-:Y:S01]  /*05c0*/  ISETP.NE.AND P1, PT, R9, RZ, PT ;  /* 0x000000ff0900720c */ /* 0x000fe20003f25270 */
[----:B------:R-:W-:Y:S01]  /*05d0*/  IMAD.MOV R9, RZ, RZ, -R9 ;  /* 0x000000ffff097224 */ /* 0x000fe200078e0a09 */
[----:B------:R-:W-:Y:S01]  /*05e0*/  LOP3.LUT R6, R5, 0x7fffff, RZ, 0xc0, !PT ;  /* 0x007fffff05067812 */ /* 0x000fe200078ec0ff */
[CCC-:B------:R-:W-:Y:S01]  /*05f0*/  FFMA.RP R5, R0.reuse, R10.reuse, R11.reuse ;  /* 0x0000000a00057223 */ /* 0x1c0fe2000000800b */
[----:B------:R-:W-:Y:S02]  /*0600*/  FFMA.RM R0, R0, R10, R11 ;  /* 0x0000000a00007223 */ /* 0x000fe4000000400b */
[----:B------:R-:W-:-:S03]  /*0610*/  LOP3.LUT R6, R6, 0x800000, RZ, 0xfc, !PT ;  /* 0x0080000006067812 */ /* 0x000fc600078efcff */
        /* <DEDUP_REMOVED lines=13> */
.L_x_201:
[----:B------:R-:W-:-:S04]  /*06f0*/  LOP3.LUT R8, R8, 0x80000000, RZ, 0xc0, !PT ;  /* 0x8000000008087812 */ /* 0x000fc800078ec0ff */
[----:B------:R-:W-:Y:S01]  /*0700*/  LOP3.LUT R8, R8, 0x7f800000, RZ, 0xfc, !PT ;  /* 0x7f80000008087812 */ /* 0x000fe200078efcff */
[----:B------:R-:W-:Y:S06]  /*0710*/  BRA `(.L_x_202) ;  /* 0x0000000000287947 */ /* 0x000fec0003800000 */
.L_x_200:
[----:B------:R-:W-:Y:S01]  /*0720*/  IMAD R8, R5, 0x800000, R8 ;  /* 0x0080000005087824 */ /* 0x000fe200078e0208 */
[----:B------:R-:W-:Y:S06]  /*0730*/  BRA `(.L_x_202) ;  /* 0x0000000000207947 */ /* 0x000fec0003800000 */
.L_x_199:
[----:B------:R-:W-:-:S04]  /*0740*/  LOP3.LUT R8, R8, 0x80000000, R6, 0x48, !PT ;  /* 0x8000000008087812 */ /* 0x000fc800078e4806 */
[----:B------:R-:W-:Y:S01]  /*0750*/  LOP3.LUT R8, R8, 0x7f800000, RZ, 0xfc, !PT ;  /* 0x7f80000008087812 */ /* 0x000fe200078efcff */
[----:B------:R-:W-:Y:S06]  /*0760*/  BRA `(.L_x_202) ;  /* 0x0000000000147947 */ /* 0x000fec0003800000 */
.L_x_198:
[----:B------:R-:W-:Y:S01]  /*0770*/  LOP3.LUT R8, R8, 0x80000000, R6, 0x48, !PT ;  /* 0x8000000008087812 */ /* 0x000fe200078e4806 */
[----:B------:R-:W-:Y:S06]  /*0780*/  BRA `(.L_x_202) ;  /* 0x00000000000c7947 */ /* 0x000fec0003800000 */
.L_x_197:
[----:B------:R-:W0:Y:S01]  /*0790*/  MUFU.RSQ R8, -QNAN ;  /* 0xffc0000000087908 */ /* 0x000e220000001400 */
[----:B------:R-:W-:Y:S05]  /*07a0*/  BRA `(.L_x_202) ;  /* 0x0000000000047947 */ /* 0x000fea0003800000 */
.L_x_196:
[----:B------:R-:W-:-:S07]  /*07b0*/  FADD.FTZ R8, R0, 2 ;  /* 0x4000000000087421 */ /* 0x000fce0000010000 */
.L_x_202:
[----:B------:R-:W-:-:S04]  /*07c0*/  IMAD.MOV.U32 R5, RZ, RZ, 0x0 ;  /* 0x00000000ff057424 */ /* 0x000fc800078e00ff */
[----:B0-----:R-:W-:Y:S05]  /*07d0*/  RET.REL.NODEC R4 `(_Z25linearRegressionGradientsPfS_S_S_S_i) ;  /* 0xfffffff804087950 */ /* 0x001fea0003c3ffff */
.L_x_203:
        /* <DEDUP_REMOVED lines=10> */
.L_x_212:


//--------------------- .text._Z23linearRegressionForwardPfS_ffi --------------------------
	.section	.text._Z23linearRegressionForwardPfS_ffi,"ax",@progbits
	.align	128
        .global         _Z23linearRegressionForwardPfS_ffi
        .type           _Z23linearRegressionForwardPfS_ffi,@function
        .size           _Z23linearRegressionForwardPfS_ffi,(.L_x_225 - _Z23linearRegressionForwardPfS_ffi)
        .other          _Z23linearRegressionForwardPfS_ffi,@"STO_CUDA_ENTRY STV_DEFAULT"
_Z23linearRegressionForwardPfS_ffi:
.text._Z23linearRegressionForwardPfS_ffi:
        /* <DEDUP_REMOVED lines=13> */
[----:B-1----:R-:W3:Y:S01]  /*00d0*/  LDG.E R2, desc[UR4][R2.64] ;  /* 0x0000000402027981 */ /* 0x002ee2000c1e1900 */
[----:B--2---:R-:W-:-:S04]  /*00e0*/  IMAD.WIDE R4, R7, 0x4, R4 ;  /* 0x0000000407047825 */ /* 0x004fc800078e0204 */
[----:B---3--:R-:W-:-:S05]  /*00f0*/  FFMA R7, R2, R8, R9 ;  /* 0x0000000802077223 */ /* 0x008fca0000000009 */
[----:B------:R-:W-:Y:S01]  /*0100*/  STG.E desc[UR4][R4.64], R7 ;  /* 0x0000000704007986 */ /* 0x000fe2000c101904 */
[----:B------:R-:W-:Y:S05]  /*0110*/  EXIT ;  /* 0x000000000000794d */ /* 0x000fea0003800000 */
.L_x_204:
        /* <DEDUP_REMOVED lines=14> */
.L_x_225:


//--------------------- .nv.shared.reserved.0     --------------------------
	.section	.nv.shared.reserved.0,"aw",@nobits
	.weak		__nv_reservedSMEM_offset_0_alias
	.size		__nv_reservedSMEM_offset_0_alias, 0, 64
	.other		__nv_reservedSMEM_offset_0_alias,@"STO_CUDA_RESERVED_SHARED STV_DEFAULT"
__nv_reservedSMEM_offset_0_alias:
	.zero		0
	.zero		64


//--------------------- .nv.constant0._Z3nmsPfS_Pbif --------------------------
	.section	.nv.constant0._Z3nmsPfS_Pbif,"a",@progbits
	.sectionflags	@""
	.align	4
.nv.constant0._Z3nmsPfS_Pbif:
	.zero		928


//--------------------- .nv.constant0._Z10maxPool2x2PfS_iii --------------------------
	.section	.nv.constant0._Z10maxPool2x2PfS_iii,"a",@progbits
	.sectionflags	@""
	.align	4
.nv.constant0._Z10maxPool2x2PfS_iii:
	.zero		924


//--------------------- .nv.constant0._Z6conv2dPfS_S_iiiii --------------------------
	.section	.nv.constant0._Z6conv2dPfS_S_iiiii,"a",@progbits
	.sectionflags	@""
	.align	4
.nv.constant0._Z6conv2dPfS_S_iiiii:
	.zero		940


//--------------------- .nv.constant0._Z11addBiasReLUPfS_S_ii --------------------------
	.section	.nv.constant0._Z11addBiasReLUPfS_S_ii,"a",@progbits
	.sectionflags	@""
	.align	4
.nv.constant0._Z11addBiasReLUPfS_S_ii:
	.zero		928


//--------------------- .nv.constant0._Z14matrixMultiplyPfS_S_iii --------------------------
	.section	.nv.constant0._Z14matrixMultiplyPfS_S_iii,"a",@progbits
	.sectionflags	@""
	.align	4
.nv.constant0._Z14matrixMultiplyPfS_S_iii:
	.zero		932


//--------------------- .nv.constant0._Z16crossEntropyLossPfPiS_ii --------------------------
	.section	.nv.constant0._Z16crossEntropyLossPfPiS_ii,"a",@progbits
	.sectionflags	@""
	.align	4
.nv.constant0._Z16crossEntropyLossPfPiS_ii:
	.zero		928


//--------------------- .nv.constant0._Z14softmaxForwardPfS_ii --------------------------
	.section	.nv.constant0._Z14softmaxForwardPfS_ii,"a",@progbits
	.sectionflags	@""
	.align	4
.nv.constant0._Z14softmaxForwardPfS_ii:
	.zero		920


//--------------------- .nv.constant0._Z27logisticRegressionGradientsPfS_S_S_S_i --------------------------
	.section	.nv.constant0._Z27logisticRegressionGradientsPfS_S_S_S_i,"a",@progbits
	.sectionflags	@""
	.align	4
.nv.constant0._Z27logisticRegressionGradientsPfS_S_S_S_i:
	.zero		940


//--------------------- .nv.constant0._Z22binaryCrossEntropyLossPfS_S_i --------------------------
	.section	.nv.constant0._Z22binaryCrossEntropyLossPfS_S_i,"a",@progbits
	.sectionflags	@""
	.align	4
.nv.constant0._Z22binaryCrossEntropyLossPfS_S_i:
	.zero		924


//--------------------- .nv.constant0._Z25logisticRegressionForwardPfS_ffi --------------------------
	.section	.nv.constant0._Z25logisticRegressionForwardPfS_ffi,"a",@progbits
	.sectionflags	@""
	.align	4
.nv.constant0._Z25logisticRegressionForwardPfS_ffi:
	.zero		924


//--------------------- .nv.constant0._Z14computeMSELossPfS_S_i --------------------------
	.section	.nv.constant0._Z14computeMSELossPfS_S_i,"a",@progbits
	.sectionflags	@""
	.align	4
.nv.constant0._Z14computeMSELossPfS_S_i:
	.zero		924


//--------------------- .nv.constant0._Z25linearRegressionGradientsPfS_S_S_S_i --------------------------
	.section	.nv.constant0._Z25linearRegressionGradientsPfS_S_S_S_i,"a",@progbits
	.sectionflags	@""
	.align	4
.nv.constant0._Z25linearRegressionGradientsPfS_S_S_S_i:
	.zero		940


//--------------------- .nv.constant0._Z23linearRegressionForwardPfS_ffi --------------------------
	.section	.nv.constant0._Z23linearRegressionForwardPfS_ffi,"a",@progbits
	.sectionflags	@""
	.align	4
.nv.constant0._Z23linearRegressionForwardPfS_ffi:
	.zero		924


//--------------------- SYMBOLS --------------------------

	.type		.nv.reservedSmem.offset0,@object
	.size		.nv.reservedSmem.offset0,0x4
